//
// Generated by NVIDIA NVVM Compiler
//
// Compiler Build ID: CL-36424714
// Cuda compilation tools, release 13.0, V13.0.88
// Based on NVVM 20.0.0
//

.version 9.0
.target sm_100
.address_size 64

	// .globl	_Z20heatConductionKernelPffffffii
.func  (.param .align 16 .b8 func_retval0[16]) __internal_trig_reduction_slowpathd
(
	.param .b64 __internal_trig_reduction_slowpathd_param_0
)
;
.global .align 8 .b8 __cudart_i2opi_d[144] = {8, 93, 141, 31, 177, 95, 251, 107, 234, 146, 82, 138, 247, 57, 7, 61, 123, 241, 229, 235, 199, 186, 39, 117, 45, 234, 95, 158, 102, 63, 70, 79, 183, 9, 203, 39, 207, 126, 54, 109, 31, 109, 10, 90, 139, 17, 47, 239, 15, 152, 5, 222, 255, 151, 248, 31, 59, 40, 249, 189, 139, 95, 132, 156, 244, 57, 83, 131, 57, 214, 145, 57, 65, 126, 95, 180, 38, 112, 156, 233, 132, 68, 187, 46, 245, 53, 130, 232, 62, 167, 41, 177, 28, 235, 29, 254, 28, 146, 209, 9, 234, 46, 73, 6, 224, 210, 77, 66, 58, 110, 36, 183, 97, 197, 187, 222, 171, 99, 81, 254, 65, 144, 67, 60, 153, 149, 98, 219, 192, 221, 52, 245, 209, 87, 39, 252, 41, 21, 68, 78, 110, 131, 249, 162};
.global .align 16 .b8 __cudart_sin_cos_coeffs[128] = {70, 210, 176, 44, 241, 229, 90, 190, 146, 227, 172, 105, 227, 29, 199, 62, 161, 98, 219, 25, 160, 1, 42, 191, 24, 8, 17, 17, 17, 17, 129, 63, 84, 85, 85, 85, 85, 85, 197, 191, 0, 0, 0, 0, 0, 0, 0, 0, 0, 0, 0, 0, 0, 0, 0, 0, 100, 129, 253, 32, 131, 255, 168, 189, 40, 133, 239, 193, 167, 238, 33, 62, 217, 230, 6, 142, 79, 126, 146, 190, 233, 188, 221, 25, 160, 1, 250, 62, 71, 93, 193, 22, 108, 193, 86, 191, 81, 85, 85, 85, 85, 85, 165, 63, 0, 0, 0, 0, 0, 0, 224, 191, 0, 0, 0, 0, 0, 0, 240, 63};

.visible .entry _Z20heatConductionKernelPffffffii(
	.param .u64 .ptr .align 1 _Z20heatConductionKernelPffffffii_param_0,
	.param .f32 _Z20heatConductionKernelPffffffii_param_1,
	.param .f32 _Z20heatConductionKernelPffffffii_param_2,
	.param .f32 _Z20heatConductionKernelPffffffii_param_3,
	.param .f32 _Z20heatConductionKernelPffffffii_param_4,
	.param .f32 _Z20heatConductionKernelPffffffii_param_5,
	.param .u32 _Z20heatConductionKernelPffffffii_param_6,
	.param .u32 _Z20heatConductionKernelPffffffii_param_7
)
{
	.reg .pred 	%p<11>;
	.reg .b32 	%r<40>;
	.reg .b32 	%f<27>;
	.reg .b64 	%rd<10>;
	.reg .b64 	%fd<85>;

	ld.param.f32 	%f6, [_Z20heatConductionKernelPffffffii_param_1];
	ld.param.f32 	%f7, [_Z20heatConductionKernelPffffffii_param_2];
	ld.param.f32 	%f8, [_Z20heatConductionKernelPffffffii_param_3];
	ld.param.f32 	%f9, [_Z20heatConductionKernelPffffffii_param_4];
	ld.param.f32 	%f10, [_Z20heatConductionKernelPffffffii_param_5];
	ld.param.u32 	%r13, [_Z20heatConductionKernelPffffffii_param_6];
	ld.param.u32 	%r14, [_Z20heatConductionKernelPffffffii_param_7];
	mov.u32 	%r15, %ctaid.x;
	mov.u32 	%r16, %ntid.x;
	mov.u32 	%r17, %tid.x;
	mad.lo.s32 	%r1, %r15, %r16, %r17;
	setp.ge.s32 	%p1, %r1, %r13;
	@%p1 bra 	$L__BB0_13;
	cvt.rn.f32.s32 	%f11, %r1;
	mul.f32 	%f12, %f8, %f11;
	add.s32 	%r18, %r13, -1;
	cvt.rn.f32.s32 	%f13, %r18;
	div.rn.f32 	%f1, %f12, %f13;
	setp.lt.s32 	%p2, %r14, 1;
	mov.f64 	%fd84, 0d0000000000000000;
	@%p2 bra 	$L__BB0_12;
	cvt.f64.f32 	%fd1, %f8;
	neg.f32 	%f2, %f9;
	cvt.f64.f32 	%fd2, %f10;
	mul.f32 	%f15, %f8, %f8;
	cvt.f64.f32 	%fd3, %f15;
	neg.s32 	%r38, %r14;
	mov.f32 	%f26, 0f00000000;
	mov.f64 	%fd81, 0d3FF0000000000000;
	mov.b32 	%r37, 0;
	mov.u64 	%rd4, __cudart_sin_cos_coeffs;
$L__BB0_3:
	add.s32 	%r37, %r37, 1;
	mul.f64 	%fd22, %fd81, 0d400921FB54442D18;
	cvt.f64.f32 	%fd23, %f1;
	mul.f64 	%fd24, %fd22, %fd23;
	div.rn.f64 	%fd5, %fd24, %fd1;
	abs.f64 	%fd6, %fd5;
	setp.neu.f64 	%p3, %fd6, 0d7FF0000000000000;
	@%p3 bra 	$L__BB0_5;
	mov.f64 	%fd30, 0d0000000000000000;
	mul.rn.f64 	%fd82, %fd5, %fd30;
	mov.b32 	%r39, 0;
	bra.uni 	$L__BB0_7;
$L__BB0_5:
	mul.f64 	%fd25, %fd5, 0d3FE45F306DC9C883;
	cvt.rni.s32.f64 	%r39, %fd25;
	cvt.rn.f64.s32 	%fd26, %r39;
	fma.rn.f64 	%fd27, %fd26, 0dBFF921FB54442D18, %fd5;
	fma.rn.f64 	%fd28, %fd26, 0dBC91A62633145C00, %fd27;
	fma.rn.f64 	%fd82, %fd26, 0dB97B839A252049C0, %fd28;
	setp.ltu.f64 	%p4, %fd6, 0d41E0000000000000;
	@%p4 bra 	$L__BB0_7;
	{ // callseq 0, 0
	.param .b64 param0;
	st.param.f64 	[param0], %fd5;
	.param .align 16 .b8 retval0[16];
	call.uni (retval0), 
	__internal_trig_reduction_slowpathd, 
	(
	param0
	);
	ld.param.f64 	%fd82, [retval0];
	ld.param.b32 	%r39, [retval0+8];
	} // callseq 0
$L__BB0_7:
	shl.b32 	%r22, %r39, 6;
	cvt.u64.u32 	%rd2, %r22;
	and.b64  	%rd3, %rd2, 64;
	add.s64 	%rd5, %rd4, %rd3;
	mul.rn.f64 	%fd31, %fd82, %fd82;
	and.b32  	%r23, %r39, 1;
	setp.eq.b32 	%p5, %r23, 1;
	selp.f64 	%fd32, 0dBDA8FF8320FD8164, 0d3DE5DB65F9785EBA, %p5;
	ld.global.nc.v2.f64 	{%fd33, %fd34}, [%rd5];
	fma.rn.f64 	%fd35, %fd32, %fd31, %fd33;
	fma.rn.f64 	%fd36, %fd35, %fd31, %fd34;
	ld.global.nc.v2.f64 	{%fd37, %fd38}, [%rd5+16];
	fma.rn.f64 	%fd39, %fd36, %fd31, %fd37;
	fma.rn.f64 	%fd40, %fd39, %fd31, %fd38;
	ld.global.nc.v2.f64 	{%fd41, %fd42}, [%rd5+32];
	fma.rn.f64 	%fd43, %fd40, %fd31, %fd41;
	fma.rn.f64 	%fd44, %fd43, %fd31, %fd42;
	fma.rn.f64 	%fd45, %fd44, %fd82, %fd82;
	fma.rn.f64 	%fd46, %fd44, %fd31, 0d3FF0000000000000;
	selp.f64 	%fd47, %fd46, %fd45, %p5;
	and.b32  	%r24, %r39, 2;
	setp.eq.s32 	%p6, %r24, 0;
	mov.f64 	%fd48, 0d0000000000000000;
	sub.f64 	%fd49, %fd48, %fd47;
	selp.f64 	%fd11, %fd47, %fd49, %p6;
	cvt.rn.f32.u32 	%f16, %r37;
	mul.f32 	%f17, %f2, %f16;
	mul.f32 	%f18, %f17, %f16;
	cvt.f64.f32 	%fd50, %f18;
	mul.f64 	%fd51, %fd50, 0d400921FB54442D18;
	mul.f64 	%fd52, %fd51, 0d400921FB54442D18;
	mul.f64 	%fd53, %fd52, %fd2;
	div.rn.f64 	%fd12, %fd53, %fd3;
	fma.rn.f64 	%fd54, %fd12, 0d3FF71547652B82FE, 0d4338000000000000;
	{
	.reg .b32 %temp; 
	mov.b64 	{%r9, %temp}, %fd54;
	}
	mov.f64 	%fd55, 0dC338000000000000;
	add.rn.f64 	%fd56, %fd54, %fd55;
	fma.rn.f64 	%fd57, %fd56, 0dBFE62E42FEFA39EF, %fd12;
	fma.rn.f64 	%fd58, %fd56, 0dBC7ABC9E3B39803F, %fd57;
	fma.rn.f64 	%fd59, %fd58, 0d3E5ADE1569CE2BDF, 0d3E928AF3FCA213EA;
	fma.rn.f64 	%fd60, %fd59, %fd58, 0d3EC71DEE62401315;
	fma.rn.f64 	%fd61, %fd60, %fd58, 0d3EFA01997C89EB71;
	fma.rn.f64 	%fd62, %fd61, %fd58, 0d3F2A01A014761F65;
	fma.rn.f64 	%fd63, %fd62, %fd58, 0d3F56C16C1852B7AF;
	fma.rn.f64 	%fd64, %fd63, %fd58, 0d3F81111111122322;
	fma.rn.f64 	%fd65, %fd64, %fd58, 0d3FA55555555502A1;
	fma.rn.f64 	%fd66, %fd65, %fd58, 0d3FC5555555555511;
	fma.rn.f64 	%fd67, %fd66, %fd58, 0d3FE000000000000B;
	fma.rn.f64 	%fd68, %fd67, %fd58, 0d3FF0000000000000;
	fma.rn.f64 	%fd69, %fd68, %fd58, 0d3FF0000000000000;
	{
	.reg .b32 %temp; 
	mov.b64 	{%r10, %temp}, %fd69;
	}
	{
	.reg .b32 %temp; 
	mov.b64 	{%temp, %r11}, %fd69;
	}
	shl.b32 	%r25, %r9, 20;
	add.s32 	%r26, %r25, %r11;
	mov.b64 	%fd83, {%r10, %r26};
	{
	.reg .b32 %temp; 
	mov.b64 	{%temp, %r27}, %fd12;
	}
	mov.b32 	%f19, %r27;
	abs.f32 	%f4, %f19;
	setp.lt.f32 	%p7, %f4, 0f4086232B;
	@%p7 bra 	$L__BB0_10;
	setp.lt.f64 	%p8, %fd12, 0d0000000000000000;
	add.f64 	%fd70, %fd12, 0d7FF0000000000000;
	selp.f64 	%fd83, 0d0000000000000000, %fd70, %p8;
	setp.geu.f32 	%p9, %f4, 0f40874800;
	@%p9 bra 	$L__BB0_10;
	shr.u32 	%r28, %r9, 31;
	add.s32 	%r29, %r9, %r28;
	shr.s32 	%r30, %r29, 1;
	shl.b32 	%r31, %r30, 20;
	add.s32 	%r32, %r11, %r31;
	mov.b64 	%fd71, {%r10, %r32};
	sub.s32 	%r33, %r9, %r30;
	shl.b32 	%r34, %r33, 20;
	add.s32 	%r35, %r34, 1072693248;
	mov.b32 	%r36, 0;
	mov.b64 	%fd72, {%r36, %r35};
	mul.f64 	%fd83, %fd72, %fd71;
$L__BB0_10:
	mul.f64 	%fd73, %fd11, %fd83;
	div.rn.f64 	%fd74, %fd73, %fd81;
	cvt.rn.f32.f64 	%f20, %fd74;
	add.f32 	%f26, %f26, %f20;
	add.f64 	%fd81, %fd81, 0d3FF0000000000000;
	add.s32 	%r38, %r38, 1;
	setp.ne.s32 	%p10, %r38, 0;
	@%p10 bra 	$L__BB0_3;
	cvt.f64.f32 	%fd75, %f26;
	mul.f64 	%fd84, %fd75, 0d3FE45F306DC9C883;
$L__BB0_12:
	ld.param.u64 	%rd9, [_Z20heatConductionKernelPffffffii_param_0];
	cvt.f64.f32 	%fd76, %f7;
	sub.f32 	%f21, %f6, %f7;
	cvt.f64.f32 	%fd77, %f21;
	div.rn.f32 	%f22, %f1, %f8;
	mov.f32 	%f23, 0f3F800000;
	sub.f32 	%f24, %f23, %f22;
	cvt.f64.f32 	%fd78, %f24;
	sub.f64 	%fd79, %fd78, %fd84;
	fma.rn.f64 	%fd80, %fd79, %fd77, %fd76;
	cvt.rn.f32.f64 	%f25, %fd80;
	cvta.to.global.u64 	%rd6, %rd9;
	mul.wide.s32 	%rd7, %r1, 4;
	add.s64 	%rd8, %rd6, %rd7;
	st.global.f32 	[%rd8], %f25;
$L__BB0_13:
	ret;

}
.func  (.param .align 16 .b8 func_retval0[16]) __internal_trig_reduction_slowpathd(
	.param .b64 __internal_trig_reduction_slowpathd_param_0
)
{
	.local .align 8 .b8 	__local_depot1[40];
	.reg .b64 	%SP;
	.reg .b64 	%SPL;
	.reg .pred 	%p<10>;
	.reg .b32 	%r<47>;
	.reg .b64 	%rd<74>;
	.reg .b64 	%fd<5>;

	mov.u64 	%SPL, __local_depot1;
	ld.param.f64 	%fd4, [__internal_trig_reduction_slowpathd_param_0];
	add.u64 	%rd1, %SPL, 0;
	{
	.reg .b32 %temp; 
	mov.b64 	{%temp, %r1}, %fd4;
	}
	shr.u32 	%r2, %r1, 20;
	and.b32  	%r3, %r2, 2047;
	setp.eq.s32 	%p1, %r3, 2047;
	mov.b32 	%r46, 0;
	@%p1 bra 	$L__BB1_9;
	add.s32 	%r20, %r3, -1024;
	mov.b64 	%rd20, %fd4;
	shl.b64 	%rd2, %rd20, 11;
	shr.u32 	%r4, %r20, 6;
	sub.s32 	%r45, 15, %r4;
	sub.s32 	%r21, 19, %r4;
	setp.lt.u32 	%p2, %r20, 128;
	selp.b32 	%r6, 18, %r21, %p2;
	setp.ge.s32 	%p3, %r45, %r6;
	mov.b64 	%rd70, 0;
	@%p3 bra 	$L__BB1_4;
	add.s32 	%r23, %r6, %r4;
	neg.s32 	%r43, %r23;
	or.b64  	%rd3, %rd2, -9223372036854775808;
	mov.b64 	%rd70, 0;
	mov.b32 	%r42, 0;
	mov.u64 	%rd25, __cudart_i2opi_d;
	mov.u32 	%r44, %r45;
$L__BB1_3:
	.pragma "nounroll";
	mul.wide.s32 	%rd22, %r42, 8;
	add.s64 	%rd23, %rd1, %rd22;
	mul.wide.s32 	%rd24, %r44, 8;
	add.s64 	%rd26, %rd25, %rd24;
	ld.global.nc.u64 	%rd27, [%rd26];
	{
	.reg .u32 %r0, %r1, %r2, %r3, %alo, %ahi, %blo, %bhi, %clo, %chi;
	mov.b64 	{%alo,%ahi}, %rd27;
	mov.b64 	{%blo,%bhi}, %rd3;
	mov.b64 	{%clo,%chi}, %rd70;
	mad.lo.cc.u32 	%r0, %alo, %blo, %clo;
	madc.hi.cc.u32 	%r1, %alo, %blo, %chi;
	madc.hi.u32 	%r2, %alo, %bhi, 0;
	mad.lo.cc.u32 	%r1, %alo, %bhi, %r1;
	madc.hi.cc.u32 	%r2, %ahi, %blo, %r2;
	madc.hi.u32 	%r3, %ahi, %bhi, 0;
	mad.lo.cc.u32 	%r1, %ahi, %blo, %r1;
	madc.lo.cc.u32 	%r2, %ahi, %bhi, %r2;
	addc.u32 	%r3, %r3, 0;
	mov.b64 	%rd28, {%r0,%r1};
	mov.b64 	%rd70, {%r2,%r3};
	}
	st.local.u64 	[%rd23], %rd28;
	add.s32 	%r44, %r44, 1;
	add.s32 	%r43, %r43, 1;
	add.s32 	%r42, %r42, 1;
	setp.ne.s32 	%p4, %r43, -15;
	mov.u32 	%r45, %r6;
	@%p4 bra 	$L__BB1_3;
$L__BB1_4:
	cvt.s64.s32 	%rd29, %r45;
	cvt.u64.u32 	%rd30, %r4;
	add.s64 	%rd31, %rd30, %rd29;
	shl.b64 	%rd32, %rd31, 3;
	add.s64 	%rd33, %rd1, %rd32;
	st.local.u64 	[%rd33+-120], %rd70;
	and.b32  	%r15, %r2, 63;
	ld.local.u64 	%rd72, [%rd1+16];
	ld.local.u64 	%rd71, [%rd1+24];
	setp.eq.s32 	%p5, %r15, 0;
	@%p5 bra 	$L__BB1_6;
	shl.b64 	%rd34, %rd71, %r15;
	shr.u64 	%rd35, %rd72, 1;
	xor.b32  	%r24, %r15, 63;
	shr.u64 	%rd36, %rd35, %r24;
	or.b64  	%rd71, %rd34, %rd36;
	ld.local.u64 	%rd37, [%rd1+8];
	shl.b64 	%rd38, %rd72, %r15;
	shr.u64 	%rd39, %rd37, 1;
	shr.u64 	%rd40, %rd39, %r24;
	or.b64  	%rd72, %rd38, %rd40;
$L__BB1_6:
	and.b32  	%r25, %r1, -2147483648;
	shr.u64 	%rd41, %rd71, 62;
	cvt.u32.u64 	%r26, %rd41;
	mov.b64 	{%r27, %r28}, %rd71;
	mov.b64 	{%r29, %r30}, %rd72;
	shf.l.wrap.b32 	%r31, %r30, %r27, 2;
	shf.l.wrap.b32 	%r32, %r27, %r28, 2;
	mov.b64 	%rd42, {%r31, %r32};
	shl.b64 	%rd43, %rd72, 2;
	shr.u64 	%rd44, %rd42, 63;
	cvt.u32.u64 	%r33, %rd44;
	add.s32 	%r34, %r33, %r26;
	setp.eq.s32 	%p6, %r25, 0;
	neg.s32 	%r35, %r34;
	selp.b32 	%r46, %r34, %r35, %p6;
	setp.gt.s64 	%p7, %rd42, -1;
	mov.b64 	%rd45, 0;
	{
	.reg .u32 %r0, %r1, %r2, %r3, %a0, %a1, %a2, %a3, %b0, %b1, %b2, %b3;
	mov.b64 	{%a0,%a1}, %rd45;
	mov.b64 	{%a2,%a3}, %rd45;
	mov.b64 	{%b0,%b1}, %rd43;
	mov.b64 	{%b2,%b3}, %rd42;
	sub.cc.u32 	%r0, %a0, %b0;
	subc.cc.u32 	%r1, %a1, %b1;
	subc.cc.u32 	%r2, %a2, %b2;
	subc.u32 	%r3, %a3, %b3;
	mov.b64 	%rd46, {%r0,%r1};
	mov.b64 	%rd47, {%r2,%r3};
	}
	xor.b32  	%r36, %r25, -2147483648;
	selp.b64 	%rd73, %rd42, %rd47, %p7;
	selp.b64 	%rd14, %rd43, %rd46, %p7;
	selp.b32 	%r17, %r25, %r36, %p7;
	clz.b64 	%r37, %rd73;
	cvt.u64.u32 	%rd15, %r37;
	setp.eq.s32 	%p8, %r37, 0;
	@%p8 bra 	$L__BB1_8;
	cvt.u32.u64 	%r38, %rd15;
	and.b32  	%r39, %r38, 63;
	shl.b64 	%rd48, %rd73, %r39;
	shr.u64 	%rd49, %rd14, 1;
	not.b32 	%r40, %r38;
	and.b32  	%r41, %r40, 63;
	shr.u64 	%rd50, %rd49, %r41;
	or.b64  	%rd73, %rd48, %rd50;
$L__BB1_8:
	mov.b64 	%rd51, -3958705157555305931;
	{
	.reg .u32 %r0, %r1, %r2, %r3, %alo, %ahi, %blo, %bhi;
	mov.b64 	{%alo,%ahi}, %rd73;
	mov.b64 	{%blo,%bhi}, %rd51;
	mul.lo.u32 	%r0, %alo, %blo;
	mul.hi.u32 	%r1, %alo, %blo;
	mad.lo.cc.u32 	%r1, %alo, %bhi, %r1;
	madc.hi.u32 	%r2, %alo, %bhi, 0;
	mad.lo.cc.u32 	%r1, %ahi, %blo, %r1;
	madc.hi.cc.u32 	%r2, %ahi, %blo, %r2;
	madc.hi.u32 	%r3, %ahi, %bhi, 0;
	mad.lo.cc.u32 	%r2, %ahi, %bhi, %r2;
	addc.u32 	%r3, %r3, 0;
	mov.b64 	%rd52, {%r0,%r1};
	mov.b64 	%rd53, {%r2,%r3};
	}
	setp.gt.s64 	%p9, %rd53, 0;
	{
	.reg .u32 %r0, %r1, %r2, %r3, %a0, %a1, %a2, %a3, %b0, %b1, %b2, %b3;
	mov.b64 	{%a0,%a1}, %rd52;
	mov.b64 	{%a2,%a3}, %rd53;
	mov.b64 	{%b0,%b1}, %rd52;
	mov.b64 	{%b2,%b3}, %rd53;
	add.cc.u32 	%r0, %a0, %b0;
	addc.cc.u32 	%r1, %a1, %b1;
	addc.cc.u32 	%r2, %a2, %b2;
	addc.u32 	%r3, %a3, %b3;
	mov.b64 	%rd54, {%r0,%r1};
	mov.b64 	%rd55, {%r2,%r3};
	}
	selp.b64 	%rd56, %rd55, %rd53, %p9;
	selp.s64 	%rd57, -1, 0, %p9;
	sub.s64 	%rd58, %rd57, %rd15;
	cvt.u64.u32 	%rd59, %r17;
	shl.b64 	%rd60, %rd59, 32;
	add.s64 	%rd61, %rd56, 1;
	shr.u64 	%rd62, %rd61, 10;
	add.s64 	%rd63, %rd62, 1;
	shr.u64 	%rd64, %rd63, 1;
	shl.b64 	%rd65, %rd58, 52;
	add.s64 	%rd66, %rd65, %rd64;
	add.s64 	%rd67, %rd66, 4602678819172646912;
	or.b64  	%rd68, %rd67, %rd60;
	mov.b64 	%fd4, %rd68;
$L__BB1_9:
	st.param.f64 	[func_retval0], %fd4;
	st.param.b32 	[func_retval0+8], %r46;
	ret;

}


// ===== COMPILED SASS (sm_100) =====

	.target	sm_100

	.elftype	@"ET_EXEC"


//--------------------- .note.nv.tkinfo           --------------------------
	.section	.note.nv.tkinfo,"",@"SHT_NOTE"
	.sectionflags	@"SHF_NOTE_NV_TKINFO"
	.tkinfo
        /*0018*/ 	.word	0x00000002
        /*0030*/ 	.string	""
        /*0030*/ 	.string	"ptxas"
        /*0030*/ 	.string	"Cuda compilation tools, release 13.0, V13.0.88"
        /*0030*/ 	.string	"Build cuda_13.0.r13.0/compiler.36424714_0"
        /*0030*/ 	.string	"-arch sm_100 -m 64 "



//--------------------- .note.nv.cuinfo           --------------------------
	.section	.note.nv.cuinfo,"",@"SHT_NOTE"
	.sectionflags	@"SHF_NOTE_NV_CUINFO"
        /*0018*/ 	.short	0x0002
        /*001a*/ 	.short	0x0064
        /*001c*/ 	.short	0x0082
	.zero		2


//--------------------- .nv.info                  --------------------------
	.section	.nv.info,"",@"SHT_CUDA_INFO"
	.align	4


	//----- nvinfo : EIATTR_REGCOUNT
	.align		4
        /*0000*/ 	.byte	0x04, 0x2f
        /*0002*/ 	.short	(.L_3 - .L_2)
	.align		4
.L_2:
        /*0004*/ 	.word	index@(_Z20heatConductionKernelPffffffii)
        /*0008*/ 	.word	0x00000026


	//----- nvinfo : EIATTR_FRAME_SIZE
	.align		4
.L_3:
        /*000c*/ 	.byte	0x04, 0x11
        /*000e*/ 	.short	(.L_5 - .L_4)
	.align		4
.L_4:
        /*0010*/ 	.word	index@($_Z20heatConductionKernelPffffffii$__internal_trig_reduction_slowpathd)
        /*0014*/ 	.word	0x00000028


	//----- nvinfo : EIATTR_FRAME_SIZE
	.align		4
.L_5:
        /*0018*/ 	.byte	0x04, 0x11
        /*001a*/ 	.short	(.L_7 - .L_6)
	.align		4
.L_6:
        /*001c*/ 	.word	index@($__internal_1_$__cuda_sm3x_div_rn_noftz_f32_slowpath)
        /*0020*/ 	.word	0x00000028


	//----- nvinfo : EIATTR_FRAME_SIZE
	.align		4
.L_7:
        /*0024*/ 	.byte	0x04, 0x11
        /*0026*/ 	.short	(.L_9 - .L_8)
	.align		4
.L_8:
        /*0028*/ 	.word	index@($__internal_0_$__cuda_sm20_div_rn_f64_full)
        /*002c*/ 	.word	0x00000028


	//----- nvinfo : EIATTR_FRAME_SIZE
	.align		4
.L_9:
        /*0030*/ 	.byte	0x04, 0x11
        /*0032*/ 	.short	(.L_11 - .L_10)
	.align		4
.L_10:
        /*0034*/ 	.word	index@(_Z20heatConductionKernelPffffffii)
        /*0038*/ 	.word	0x00000028


	//----- nvinfo : EIATTR_MIN_STACK_SIZE
	.align		4
.L_11:
        /*003c*/ 	.byte	0x04, 0x12
        /*003e*/ 	.short	(.L_13 - .L_12)
	.align		4
.L_12:
        /*0040*/ 	.word	index@(_Z20heatConductionKernelPffffffii)
        /*0044*/ 	.word	0x00000028
.L_13:


//--------------------- .nv.compat                --------------------------
	.section	.nv.compat,"",@"SHT_CUDA_COMPAT_INFO"
	.align	4
        /*0000*/ 	.byte	0x02, 0x09, 0x00, 0x00, 0x02, 0x02, 0x01, 0x00, 0x02, 0x05, 0x05, 0x00, 0x03, 0x07, 0x01, 0x01
        /*0010*/ 	.byte	0x02, 0x03, 0x00, 0x00, 0x02, 0x06, 0x01, 0x00, 0x04, 0x0b, 0x08, 0x00, 0x01, 0x00, 0x00, 0x00
        /*0020*/ 	.byte	0x00, 0x00, 0x00, 0x00


//--------------------- .nv.info._Z20heatConductionKernelPffffffii --------------------------
	.section	.nv.info._Z20heatConductionKernelPffffffii,"",@"SHT_CUDA_INFO"
	.sectionflags	@""
	.align	4


	//----- nvinfo : EIATTR_CUDA_API_VERSION
	.align		4
        /*0000*/ 	.byte	0x04, 0x37
        /*0002*/ 	.short	(.L_15 - .L_14)
.L_14:
        /*0004*/ 	.word	0x00000082


	//----- nvinfo : EIATTR_KPARAM_INFO
	.align		4
.L_15:
        /*0008*/ 	.byte	0x04, 0x17
        /*000a*/ 	.short	(.L_17 - .L_16)
.L_16:
        /*000c*/ 	.word	0x00000000
        /*0010*/ 	.short	0x0007
        /*0012*/ 	.short	0x0020
        /*0014*/ 	.byte	0x00, 0xf0, 0x11, 0x00


	//----- nvinfo : EIATTR_KPARAM_INFO
	.align		4
.L_17:
        /*0018*/ 	.byte	0x04, 0x17
        /*001a*/ 	.short	(.L_19 - .L_18)
.L_18:
        /*001c*/ 	.word	0x00000000
        /*0020*/ 	.short	0x0006
        /*0022*/ 	.short	0x001c
        /*0024*/ 	.byte	0x00, 0xf0, 0x11, 0x00


	//----- nvinfo : EIATTR_KPARAM_INFO
	.align		4
.L_19:
        /*0028*/ 	.byte	0x04, 0x17
        /*002a*/ 	.short	(.L_21 - .L_20)
.L_20:
        /*002c*/ 	.word	0x00000000
        /*0030*/ 	.short	0x0005
        /*0032*/ 	.short	0x0018
        /*0034*/ 	.byte	0x00, 0xf0, 0x11, 0x00


	//----- nvinfo : EIATTR_KPARAM_INFO
	.align		4
.L_21:
        /*0038*/ 	.byte	0x04, 0x17
        /*003a*/ 	.short	(.L_23 - .L_22)
.L_22:
        /*003c*/ 	.word	0x00000000
        /*0040*/ 	.short	0x0004
        /*0042*/ 	.short	0x0014
        /*0044*/ 	.byte	0x00, 0xf0, 0x11, 0x00


	//----- nvinfo : EIATTR_KPARAM_INFO
	.align		4
.L_23:
        /*0048*/ 	.byte	0x04, 0x17
        /*004a*/ 	.short	(.L_25 - .L_24)
.L_24:
        /*004c*/ 	.word	0x00000000
        /*0050*/ 	.short	0x0003
        /*0052*/ 	.short	0x0010
        /*0054*/ 	.byte	0x00, 0xf0, 0x11, 0x00


	//----- nvinfo : EIATTR_KPARAM_INFO
	.align		4
.L_25:
        /*0058*/ 	.byte	0x04, 0x17
        /*005a*/ 	.short	(.L_27 - .L_26)
.L_26:
        /*005c*/ 	.word	0x00000000
        /*0060*/ 	.short	0x0002
        /*0062*/ 	.short	0x000c
        /*0064*/ 	.byte	0x00, 0xf0, 0x11, 0x00


	//----- nvinfo : EIATTR_KPARAM_INFO
	.align		4
.L_27:
        /*0068*/ 	.byte	0x04, 0x17
        /*006a*/ 	.short	(.L_29 - .L_28)
.L_28:
        /*006c*/ 	.word	0x00000000
        /*0070*/ 	.short	0x0001
        /*0072*/ 	.short	0x0008
        /*0074*/ 	.byte	0x00, 0xf0, 0x11, 0x00


	//----- nvinfo : EIATTR_KPARAM_INFO
	.align		4
.L_29:
        /*0078*/ 	.byte	0x04, 0x17
        /*007a*/ 	.short	(.L_31 - .L_30)
.L_30:
        /*007c*/ 	.word	0x00000000
        /*0080*/ 	.short	0x0000
        /*0082*/ 	.short	0x0000
        /*0084*/ 	.byte	0x00, 0xf5, 0x21, 0x00


	//----- nvinfo : EIATTR_SPARSE_MMA_MASK
	.align		4
.L_31:
        /*0088*/ 	.byte	0x03, 0x50
        /*008a*/ 	.short	0x0000


	//----- nvinfo : EIATTR_MAXREG_COUNT
	.align		4
        /*008c*/ 	.byte	0x03, 0x1b
        /*008e*/ 	.short	0x00ff


	//----- nvinfo : EIATTR_MERCURY_ISA_VERSION
	.align		4
        /*0090*/ 	.byte	0x03, 0x5f
        /*0092*/ 	.short	0x0101


	//----- nvinfo : EIATTR_VRC_CTA_INIT_COUNT
	.align		4
        /*0094*/ 	.byte	0x02, 0x4a
	.zero		1
	.zero		1


	//----- nvinfo : EIATTR_EXIT_INSTR_OFFSETS
	.align		4
        /*0098*/ 	.byte	0x04, 0x1c
        /*009a*/ 	.short	(.L_33 - .L_32)


	//   ....[0]....
.L_32:
        /*009c*/ 	.word	0x00000080


	//   ....[1]....
        /*00a0*/ 	.word	0x00001180


	//----- nvinfo : EIATTR_CRS_STACK_SIZE
	.align		4
.L_33:
        /*00a4*/ 	.byte	0x04, 0x1e
        /*00a6*/ 	.short	(.L_35 - .L_34)
.L_34:
        /*00a8*/ 	.word	0x00000000


	//----- nvinfo : EIATTR_CBANK_PARAM_SIZE
	.align		4
.L_35:
        /*00ac*/ 	.byte	0x03, 0x19
        /*00ae*/ 	.short	0x0024


	//----- nvinfo : EIATTR_PARAM_CBANK
	.align		4
        /*00b0*/ 	.byte	0x04, 0x0a
        /*00b2*/ 	.short	(.L_37 - .L_36)
	.align		4
.L_36:
        /*00b4*/ 	.word	index@(.nv.constant0._Z20heatConductionKernelPffffffii)
        /*00b8*/ 	.short	0x0380
        /*00ba*/ 	.short	0x0024


	//----- nvinfo : EIATTR_SW_WAR
	.align		4
.L_37:
        /*00bc*/ 	.byte	0x04, 0x36
        /*00be*/ 	.short	(.L_39 - .L_38)
.L_38:
        /*00c0*/ 	.word	0x00000008
.L_39:


//--------------------- .nv.callgraph             --------------------------
	.section	.nv.callgraph,"",@"SHT_CUDA_CALLGRAPH"
	.align	4
	.sectionentsize	8
	.align		4
        /*0000*/ 	.word	0x00000000
	.align		4
        /*0004*/ 	.word	0xffffffff
	.align		4
        /*0008*/ 	.word	0x00000000
	.align		4
        /*000c*/ 	.word	0xfffffffe
	.align		4
        /*0010*/ 	.word	0x00000000
	.align		4
        /*0014*/ 	.word	0xfffffffd
	.align		4
        /*0018*/ 	.word	0x00000000
	.align		4
        /*001c*/ 	.word	0xfffffffc


//--------------------- .nv.constant4             --------------------------
	.section	.nv.constant4,"a",@progbits
	.align	8
	.align		8
.nv.constant4:
        /*0000*/ 	.dword	__cudart_i2opi_d
	.align		8
        /*0008*/ 	.dword	__cudart_sin_cos_coeffs


//--------------------- .text._Z20heatConductionKernelPffffffii --------------------------
	.section	.text._Z20heatConductionKernelPffffffii,"ax",@progbits
	.align	128
        .global         _Z20heatConductionKernelPffffffii
        .type           _Z20heatConductionKernelPffffffii,@function
        .size           _Z20heatConductionKernelPffffffii,(.L_x_41 - _Z20heatConductionKernelPffffffii)
        .other          _Z20heatConductionKernelPffffffii,@"STO_CUDA_ENTRY STV_DEFAULT"
_Z20heatConductionKernelPffffffii:
.text._Z20heatConductionKernelPffffffii:
[----:B------:R-:W0:Y:S01]  /*0000*/  LDC R1, c[0x0][0x37c] ;  /* 0x0000df00ff017b82 */ /* 0x000e220000000800 */
[----:B------:R-:W1:Y:S07]  /*0010*/  S2R R3, SR_TID.X ;  /* 0x0000000000037919 */ /* 0x000e6e0000002100 */
[----:B------:R-:W1:Y:S01]  /*0020*/  S2UR UR5, SR_CTAID.X ;  /* 0x00000000000579c3 */ /* 0x000e620000002500 */
[----:B------:R-:W2:Y:S01]  /*0030*/  LDCU UR4, c[0x0][0x39c] ;  /* 0x00007380ff0477ac */ /* 0x000ea20008000800 */
[----:B0-----:R-:W-:-:S06]  /*0040*/  VIADD R1, R1, 0xffffffd8 ;  /* 0xffffffd801017836 */ /* 0x001fcc0000000000 */
[----:B------:R-:W1:Y:S02]  /*0050*/  LDC R0, c[0x0][0x360] ;  /* 0x0000d800ff007b82 */ /* 0x000e640000000800 */
[----:B-1----:R-:W-:-:S05]  /*0060*/  IMAD R0, R0, UR5, R3 ;  /* 0x0000000500007c24 */ /* 0x002fca000f8e0203 */
[----:B--2---:R-:W-:-:S13]  /*0070*/  ISETP.GE.AND P0, PT, R0, UR4, PT ;  /* 0x0000000400007c0c */ /* 0x004fda000bf06270 */
[----:B------:R-:W-:Y:S05]  /*0080*/  @P0 EXIT ;  /* 0x000000000000094d */ /* 0x000fea0003800000 */
[----:B------:R-:W-:Y:S01]  /*0090*/  UIADD3 UR4, UPT, UPT, UR4, -0x1, URZ ;  /* 0xffffffff04047890 */ /* 0x000fe2000fffe0ff */
[----:B------:R-:W-:Y:S01]  /*00a0*/  I2FP.F32.S32 R3, R0 ;  /* 0x0000000000037245 */ /* 0x000fe20000201400 */
[----:B------:R-:W-:Y:S04]  /*00b0*/  BSSY.RECONVERGENT B0, `(.L_x_0) ;  /* 0x0000011000007945 */ /* 0x000fe80003800200 */
[----:B------:R-:W-:-:S04]  /*00c0*/  I2FP.F32.S32 R4, UR4 ;  /* 0x0000000400047c45 */ /* 0x000fc80008201400 */
[----:B------:R-:W0:Y:S01]  /*00d0*/  MUFU.RCP R5, R4 ;  /* 0x0000000400057308 */ /* 0x000e220000001000 */
[----:B------:R-:W1:Y:S01]  /*00e0*/  LDCU UR4, c[0x0][0x390] ;  /* 0x00007200ff0477ac */ /* 0x000e620008000800 */
[----:B0-----:R-:W-:Y:S01]  /*00f0*/  FFMA R2, -R4, R5, 1 ;  /* 0x3f80000004027423 */ /* 0x001fe20000000105 */
[----:B-1----:R-:W-:-:S03]  /*0100*/  FMUL R3, R3, UR4 ;  /* 0x0000000403037c20 */ /* 0x002fc60008400000 */
[----:B------:R-:W-:Y:S02]  /*0110*/  FFMA R2, R5, R2, R5 ;  /* 0x0000000205027223 */ /* 0x000fe40000000005 */
[----:B------:R-:W0:Y:S02]  /*0120*/  FCHK P0, R3, R4 ;  /* 0x0000000403007302 */ /* 0x000e240000000000 */
[----:B------:R-:W-:-:S04]  /*0130*/  FFMA R5, R3, R2, RZ ;  /* 0x0000000203057223 */ /* 0x000fc800000000ff */
[----:B------:R-:W-:-:S04]  /*0140*/  FFMA R6, -R4, R5, R3 ;  /* 0x0000000504067223 */ /* 0x000fc80000000103 */
[----:B------:R-:W-:Y:S01]  /*0150*/  FFMA R2, R2, R6, R5 ;  /* 0x0000000602027223 */ /* 0x000fe20000000005 */
[----:B0-----:R-:W-:Y:S06]  /*0160*/  @!P0 BRA `(.L_x_1) ;  /* 0x0000000000148947 */ /* 0x001fec0003800000 */
[----:B------:R-:W-:Y:S01]  /*0170*/  IMAD.MOV.U32 R2, RZ, RZ, R3 ;  /* 0x000000ffff027224 */ /* 0x000fe200078e0003 */
[----:B------:R-:W-:Y:S01]  /*0180*/  MOV R10, 0x1b0 ;  /* 0x000001b0000a7802 */ /* 0x000fe20000000f00 */
[----:B------:R-:W-:-:S07]  /*0190*/  IMAD.MOV.U32 R3, RZ, RZ, R4 ;  /* 0x000000ffff037224 */ /* 0x000fce00078e0004 */
[----:B------:R-:W-:Y:S05]  /*01a0*/  CALL.REL.NOINC `($__internal_1_$__cuda_sm3x_div_rn_noftz_f32_slowpath) ;  /* 0x0000001400687944 */ /* 0x000fea0003c00000 */
[----:B------:R-:W-:-:S07]  /*01b0*/  IMAD.MOV.U32 R2, RZ, RZ, R13 ;  /* 0x000000ffff027224 */ /* 0x000fce00078e000d */
.L_x_1:
[----:B------:R-:W-:Y:S05]  /*01c0*/  BSYNC.RECONVERGENT B0 ;  /* 0x0000000000007941 */ /* 0x000fea0003800200 */
.L_x_0:
[----:B------:R-:W0:Y:S01]  /*01d0*/  LDCU UR5, c[0x0][0x3a0] ;  /* 0x00007400ff0577ac */ /* 0x000e220008000800 */
[----:B------:R-:W-:Y:S01]  /*01e0*/  CS2R R6, SRZ ;  /* 0x0000000000067805 */ /* 0x000fe2000001ff00 */
[----:B------:R-:W1:Y:S01]  /*01f0*/  LDCU.64 UR6, c[0x0][0x358] ;  /* 0x00006b00ff0677ac */ /* 0x000e620008000a00 */
[----:B0-----:R-:W-:-:S09]  /*0200*/  UISETP.GE.AND UP0, UPT, UR5, 0x1, UPT ;  /* 0x000000010500788c */ /* 0x001fd2000bf06270 */
[----:B-1----:R-:W-:Y:S05]  /*0210*/  BRA.U !UP0, `(.L_x_2) ;  /* 0x0000000d08687547 */ /* 0x002fea000b800000 */
[----:B------:R-:W0:Y:S01]  /*0220*/  LDC R4, c[0x0][0x390] ;  /* 0x0000e400ff047b82 */ /* 0x000e220000000800 */
[----:B------:R-:W1:Y:S01]  /*0230*/  LDCU UR4, c[0x0][0x398] ;  /* 0x00007300ff0477ac */ /* 0x000e620008000800 */
[----:B------:R-:W-:Y:S02]  /*0240*/  IMAD.MOV.U32 R3, RZ, RZ, RZ ;  /* 0x000000ffff037224 */ /* 0x000fe400078e00ff */
[----:B------:R-:W-:Y:S01]  /*0250*/  IMAD.MOV.U32 R22, RZ, RZ, 0x0 ;  /* 0x00000000ff167424 */ /* 0x000fe200078e00ff */
[----:B------:R-:W2:Y:S01]  /*0260*/  LDCU UR12, c[0x0][0x394] ;  /* 0x00007280ff0c77ac */ /* 0x000ea20008000800 */
[----:B------:R-:W-:Y:S01]  /*0270*/  IMAD.MOV.U32 R23, RZ, RZ, 0x3ff00000 ;  /* 0x3ff00000ff177424 */ /* 0x000fe200078e00ff */
[----:B------:R-:W3:Y:S01]  /*0280*/  LDCU.64 UR10, c[0x4][0x8] ;  /* 0x01000100ff0a77ac */ /* 0x000ee20008000a00 */
[----:B------:R-:W-:Y:S01]  /*0290*/  UIADD3 UR5, UPT, UPT, -UR5, URZ, URZ ;  /* 0x000000ff05057290 */ /* 0x000fe2000fffe1ff */
[----:B-1----:R-:W1:Y:S01]  /*02a0*/  F2F.F64.F32 R16, UR4 ;  /* 0x0000000400107d10 */ /* 0x002e620008201800 */
[----:B------:R-:W-:Y:S01]  /*02b0*/  UMOV UR4, URZ ;  /* 0x000000ff00047c82 */ /* 0x000fe20008000000 */
[----:B0-----:R-:W-:-:S06]  /*02c0*/  FMUL R20, R4, R4 ;  /* 0x0000000404147220 */ /* 0x001fcc0000400000 */
[----:B------:R0:W4:Y:S08]  /*02d0*/  F2F.F64.F32 R18, R4 ;  /* 0x0000000400127310 */ /* 0x0001300000201800 */
[----:B-123--:R-:W0:Y:S02]  /*02e0*/  F2F.F64.F32 R20, R20 ;  /* 0x0000001400147310 */ /* 0x00ee240000201800 */
.L_x_12:
[----:B----4-:R-:W1:Y:S01]  /*02f0*/  MUFU.RCP64H R5, R19 ;  /* 0x0000001300057308 */ /* 0x010e620000001800 */
[----:B0-----:R-:W-:Y:S01]  /*0300*/  IMAD.MOV.U32 R4, RZ, RZ, 0x1 ;  /* 0x00000001ff047424 */ /* 0x001fe200078e00ff */
[----:B------:R-:W-:Y:S01]  /*0310*/  UMOV UR8, 0x54442d18 ;  /* 0x54442d1800087882 */ /* 0x000fe20000000000 */
[----:B------:R-:W-:Y:S01]  /*0320*/  UMOV UR9, 0x400921fb ;  /* 0x400921fb00097882 */ /* 0x000fe20000000000 */
[----:B------:R-:W-:Y:S01]  /*0330*/  UIADD3 UR5, UPT, UPT, UR5, 0x1, URZ ;  /* 0x0000000105057890 */ /* 0x000fe2000fffe0ff */
[----:B------:R-:W-:Y:S01]  /*0340*/  BSSY.RECONVERGENT B0, `(.L_x_3) ;  /* 0x000001a000007945 */ /* 0x000fe20003800200 */
[----:B------:R-:W-:Y:S02]  /*0350*/  UIADD3 UR4, UPT, UPT, UR4, 0x1, URZ ;  /* 0x0000000104047890 */ /* 0x000fe4000fffe0ff */
[----:B------:R-:W-:Y:S01]  /*0360*/  UISETP.NE.AND UP0, UPT, UR5, URZ, UPT ;  /* 0x000000ff0500728c */ /* 0x000fe2000bf05270 */
[----:B-1----:R-:W-:-:S08]  /*0370*/  DFMA R6, -R18, R4, 1 ;  /* 0x3ff000001206742b */ /* 0x002fd00000000104 */
[----:B------:R-:W-:Y:S02]  /*0380*/  DFMA R8, R6, R6, R6 ;  /* 0x000000060608722b */ /* 0x000fe40000000006 */
[----:B------:R-:W0:Y:S06]  /*0390*/  F2F.F64.F32 R6, R2 ;  /* 0x0000000200067310 */ /* 0x000e2c0000201800 */
[----:B------:R-:W-:Y:S02]  /*03a0*/  DFMA R8, R4, R8, R4 ;  /* 0x000000080408722b */ /* 0x000fe40000000004 */
[----:B------:R-:W-:-:S06]  /*03b0*/  DMUL R4, R22, UR8 ;  /* 0x0000000816047c28 */ /* 0x000fcc0008000000 */
[----:B------:R-:W-:Y:S02]  /*03c0*/  DFMA R10, -R18, R8, 1 ;  /* 0x3ff00000120a742b */ /* 0x000fe40000000108 */
[----:B0-----:R-:W-:-:S06]  /*03d0*/  DMUL R12, R4, R6 ;  /* 0x00000006040c7228 */ /* 0x001fcc0000000000 */
[----:B------:R-:W-:-:S04]  /*03e0*/  DFMA R8, R8, R10, R8 ;  /* 0x0000000a0808722b */ /* 0x000fc80000000008 */
[----:B------:R-:W-:-:S04]  /*03f0*/  FSETP.GEU.AND P1, PT, |R13|, 6.5827683646048100446e-37, PT ;  /* 0x036000000d00780b */ /* 0x000fc80003f2e200 */
[----:B------:R-:W-:-:S08]  /*0400*/  DMUL R4, R12, R8 ;  /* 0x000000080c047228 */ /* 0x000fd00000000000 */
[----:B------:R-:W-:-:S08]  /*0410*/  DFMA R6, -R18, R4, R12 ;  /* 0x000000041206722b */ /* 0x000fd0000000010c */
[----:B------:R-:W-:-:S10]  /*0420*/  DFMA R8, R8, R6, R4 ;  /* 0x000000060808722b */ /* 0x000fd40000000004 */
[----:B------:R-:W-:-:S05]  /*0430*/  FFMA R4, RZ, R19, R9 ;  /* 0x00000013ff047223 */ /* 0x000fca0000000009 */
[----:B------:R-:W-:-:S13]  /*0440*/  FSETP.GT.AND P0, PT, |R4|, 1.469367938527859385e-39, PT ;  /* 0x001000000400780b */ /* 0x000fda0003f04200 */
[----:B------:R-:W-:Y:S05]  /*0450*/  @P0 BRA P1, `(.L_x_4) ;  /* 0x0000000000200947 */ /* 0x000fea0000800000 */
[----:B------:R-:W-:Y:S01]  /*0460*/  IMAD.MOV.U32 R10, RZ, RZ, R12 ;  /* 0x000000ffff0a7224 */ /* 0x000fe200078e000c */
[----:B------:R-:W-:Y:S01]  /*0470*/  MOV R28, 0x4c0 ;  /* 0x000004c0001c7802 */ /* 0x000fe20000000f00 */
[----:B------:R-:W-:Y:S02]  /*0480*/  IMAD.MOV.U32 R11, RZ, RZ, R13 ;  /* 0x000000ffff0b7224 */ /* 0x000fe400078e000d */
[----:B------:R-:W-:Y:S02]  /*0490*/  IMAD.MOV.U32 R8, RZ, RZ, R18 ;  /* 0x000000ffff087224 */ /* 0x000fe400078e0012 */
[----:B------:R-:W-:-:S07]  /*04a0*/  IMAD.MOV.U32 R9, RZ, RZ, R19 ;  /* 0x000000ffff097224 */ /* 0x000fce00078e0013 */
[----:B------:R-:W-:Y:S05]  /*04b0*/  CALL.REL.NOINC `($__internal_0_$__cuda_sm20_div_rn_f64_full) ;  /* 0x0000000c00347944 */ /* 0x000fea0003c00000 */
[----:B------:R-:W-:Y:S02]  /*04c0*/  IMAD.MOV.U32 R8, RZ, RZ, R4 ;  /* 0x000000ffff087224 */ /* 0x000fe400078e0004 */
[----:B------:R-:W-:-:S07]  /*04d0*/  IMAD.MOV.U32 R9, RZ, RZ, R5 ;  /* 0x000000ffff097224 */ /* 0x000fce00078e0005 */
.L_x_4:
[----:B------:R-:W-:Y:S05]  /*04e0*/  BSYNC.RECONVERGENT B0 ;  /* 0x0000000000007941 */ /* 0x000fea0003800200 */
.L_x_3:
[----:B------:R-:W-:Y:S01]  /*04f0*/  DSETP.NEU.AND P0, PT, |R8|, +INF , PT ;  /* 0x7ff000000800742a */ /* 0x000fe20003f0d200 */
[----:B------:R-:W-:-:S13]  /*0500*/  BSSY.RECONVERGENT B0, `(.L_x_5) ;  /* 0x0000018000007945 */ /* 0x000fda0003800200 */
[----:B------:R-:W-:Y:S01]  /*0510*/  @!P0 DMUL R26, RZ, R8 ;  /* 0x00000008ff1a8228 */ /* 0x000fe20000000000 */
[----:B------:R-:W-:Y:S01]  /*0520*/  @!P0 IMAD.MOV.U32 R34, RZ, RZ, RZ ;  /* 0x000000ffff228224 */ /* 0x000fe200078e00ff */
[----:B------:R-:W-:Y:S09]  /*0530*/  @!P0 BRA `(.L_x_6) ;  /* 0x0000000000508947 */ /* 0x000ff20003800000 */
[----:B------:R-:W-:Y:S01]  /*0540*/  UMOV UR8, 0x6dc9c883 ;  /* 0x6dc9c88300087882 */ /* 0x000fe20000000000 */
[----:B------:R-:W-:Y:S01]  /*0550*/  UMOV UR9, 0x3fe45f30 ;  /* 0x3fe45f3000097882 */ /* 0x000fe20000000000 */
[C---:B------:R-:W-:Y:S02]  /*0560*/  DSETP.GE.AND P0, PT, |R8|.reuse, 2.14748364800000000000e+09, PT ;  /* 0x41e000000800742a */ /* 0x040fe40003f06200 */
[----:B------:R-:W-:Y:S01]  /*0570*/  DMUL R34, R8, UR8 ;  /* 0x0000000808227c28 */ /* 0x000fe20008000000 */
[----:B------:R-:W-:Y:S01]  /*0580*/  UMOV UR8, 0x54442d18 ;  /* 0x54442d1800087882 */ /* 0x000fe20000000000 */
[----:B------:R-:W-:-:S08]  /*0590*/  UMOV UR9, 0x3ff921fb ;  /* 0x3ff921fb00097882 */ /* 0x000fd00000000000 */
[----:B------:R-:W0:Y:S08]  /*05a0*/  F2I.F64 R34, R34 ;  /* 0x0000002200227311 */ /* 0x000e300000301100 */
[----:B0-----:R-:W0:Y:S02]  /*05b0*/  I2F.F64 R26, R34 ;  /* 0x00000022001a7312 */ /* 0x001e240000201c00 */
[----:B0-----:R-:W-:Y:S01]  /*05c0*/  DFMA R4, R26, -UR8, R8 ;  /* 0x800000081a047c2b */ /* 0x001fe20008000008 */
[----:B------:R-:W-:Y:S01]  /*05d0*/  UMOV UR8, 0x33145c00 ;  /* 0x33145c0000087882 */ /* 0x000fe20000000000 */
[----:B------:R-:W-:-:S06]  /*05e0*/  UMOV UR9, 0x3c91a626 ;  /* 0x3c91a62600097882 */ /* 0x000fcc0000000000 */
[----:B------:R-:W-:Y:S01]  /*05f0*/  DFMA R4, R26, -UR8, R4 ;  /* 0x800000081a047c2b */ /* 0x000fe20008000004 */
[----:B------:R-:W-:Y:S01]  /*0600*/  UMOV UR8, 0x252049c0 ;  /* 0x252049c000087882 */ /* 0x000fe20000000000 */
[----:B------:R-:W-:-:S06]  /*0610*/  UMOV UR9, 0x397b839a ;  /* 0x397b839a00097882 */ /* 0x000fcc0000000000 */
[----:B------:R-:W-:Y:S01]  /*0620*/  DFMA R26, R26, -UR8, R4 ;  /* 0x800000081a1a7c2b */ /* 0x000fe20008000004 */
[----:B------:R-:W-:Y:S10]  /*0630*/  @!P0 BRA `(.L_x_6) ;  /* 0x0000000000108947 */ /* 0x000ff40003800000 */
[----:B------:R-:W-:Y:S01]  /*0640*/  IMAD.MOV.U32 R4, RZ, RZ, R8 ;  /* 0x000000ffff047224 */ /* 0x000fe200078e0008 */
[----:B------:R-:W-:-:S07]  /*0650*/  MOV R8, 0x670 ;  /* 0x0000067000087802 */ /* 0x000fce0000000f00 */
[----:B------:R-:W-:Y:S05]  /*0660*/  CALL.REL.NOINC `($_Z20heatConductionKernelPffffffii$__internal_trig_reduction_slowpathd) ;  /* 0x0000001400d07944 */ /* 0x000fea0003c00000 */
[----:B------:R-:W-:-:S07]  /*0670*/  IMAD.MOV.U32 R34, RZ, RZ, R4 ;  /* 0x000000ffff227224 */ /* 0x000fce00078e0004 */
.L_x_6:
[----:B------:R-:W-:Y:S05]  /*0680*/  BSYNC.RECONVERGENT B0 ;  /* 0x0000000000007941 */ /* 0x000fea0003800200 */
.L_x_5:
[----:B------:R-:W-:-:S05]  /*0690*/  IMAD.SHL.U32 R4, R34, 0x40, RZ ;  /* 0x0000004022047824 */ /* 0x000fca00078e00ff */
[----:B------:R-:W-:-:S04]  /*06a0*/  LOP3.LUT R4, R4, 0x40, RZ, 0xc0, !PT ;  /* 0x0000004004047812 */ /* 0x000fc800078ec0ff */
[----:B------:R-:W-:-:S05]  /*06b0*/  IADD3 R32, P0, PT, R4, UR10, RZ ;  /* 0x0000000a04207c10 */ /* 0x000fca000ff1e0ff */
[----:B------:R-:W-:-:S05]  /*06c0*/  IMAD.X R33, RZ, RZ, UR11, P0 ;  /* 0x0000000bff217e24 */ /* 0x000fca00080e06ff */
[----:B------:R-:W2:Y:S04]  /*06d0*/  LDG.E.128.CONSTANT R4, desc[UR6][R32.64] ;  /* 0x0000000620047981 */ /* 0x000ea8000c1e9d00 */
[----:B------:R-:W3:Y:S04]  /*06e0*/  LDG.E.128.CONSTANT R8, desc[UR6][R32.64+0x10] ;  /* 0x0000100620087981 */ /* 0x000ee8000c1e9d00 */
[----:B------:R0:W4:Y:S01]  /*06f0*/  LDG.E.128.CONSTANT R12, desc[UR6][R32.64+0x20] ;  /* 0x00002006200c7981 */ /* 0x000122000c1e9d00 */
[----:B------:R-:W0:Y:S01]  /*0700*/  MUFU.RCP64H R29, R21 ;  /* 0x00000015001d7308 */ /* 0x000e220000001800 */
[----:B------:R-:W-:Y:S01]  /*0710*/  I2FP.F32.U32 R28, UR4 ;  /* 0x00000004001c7c45 */ /* 0x000fe20008201000 */
[----:B------:R-:W-:Y:S01]  /*0720*/  IMAD.MOV.U32 R30, RZ, RZ, 0x20fd8164 ;  /* 0x20fd8164ff1e7424 */ /* 0x000fe200078e00ff */
[----:B------:R-:W-:Y:S01]  /*0730*/  LOP3.LUT R24, R34, 0x1, RZ, 0xc0, !PT ;  /* 0x0000000122187812 */ /* 0x000fe200078ec0ff */
[----:B------:R-:W-:Y:S01]  /*0740*/  IMAD.MOV.U32 R31, RZ, RZ, 0x3da8ff83 ;  /* 0x3da8ff83ff1f7424 */ /* 0x000fe200078e00ff */
[----:B------:R-:W-:Y:S01]  /*0750*/  UMOV UR8, 0x54442d18 ;  /* 0x54442d1800087882 */ /* 0x000fe20000000000 */
[----:B------:R-:W-:Y:S01]  /*0760*/  FMUL R35, R28, -UR12 ;  /* 0x8000000c1c237c20 */ /* 0x000fe20008400000 */
[----:B------:R-:W-:Y:S01]  /*0770*/  ISETP.NE.U32.AND P0, PT, R24, 0x1, PT ;  /* 0x000000011800780c */ /* 0x000fe20003f05070 */
[----:B------:R-:W-:Y:S01]  /*0780*/  DMUL R24, R26, R26 ;  /* 0x0000001a1a187228 */ /* 0x000fe20000000000 */
[----:B------:R-:W-:Y:S01]  /*0790*/  UMOV UR9, 0x400921fb ;  /* 0x400921fb00097882 */ /* 0x000fe20000000000 */
[----:B------:R-:W-:Y:S01]  /*07a0*/  FMUL R35, R28, R35 ;  /* 0x000000231c237220 */ /* 0x000fe20000400000 */
[----:B------:R-:W-:Y:S01]  /*07b0*/  FSEL R30, R30, -8.06006814911005101289e+34, !P0 ;  /* 0xf9785eba1e1e7808 */ /* 0x000fe20004000000 */
[----:B------:R-:W-:Y:S01]  /*07c0*/  IMAD.MOV.U32 R28, RZ, RZ, 0x1 ;  /* 0x00000001ff1c7424 */ /* 0x000fe200078e00ff */
[----:B------:R-:W-:-:S05]  /*07d0*/  FSEL R31, -R31, 0.11223486810922622681, !P0 ;  /* 0x3de5db651f1f7808 */ /* 0x000fca0004000100 */
[----:B0-----:R-:W-:-:S08]  /*07e0*/  DFMA R32, -R20, R28, 1 ;  /* 0x3ff000001420742b */ /* 0x001fd0000000011c */
[----:B------:R-:W-:-:S08]  /*07f0*/  DFMA R32, R32, R32, R32 ;  /* 0x000000202020722b */ /* 0x000fd00000000020 */
[----:B------:R-:W-:Y:S02]  /*0800*/  DFMA R32, R28, R32, R28 ;  /* 0x000000201c20722b */ /* 0x000fe4000000001c */
[C---:B--2---:R-:W-:Y:S01]  /*0810*/  DFMA R4, R24.reuse, R30, R4 ;  /* 0x0000001e1804722b */ /* 0x044fe20000000004 */
[----:B------:R-:W0:Y:S07]  /*0820*/  F2F.F64.F32 R30, R35 ;  /* 0x00000023001e7310 */ /* 0x000e2e0000201800 */
[----:B------:R-:W-:-:S08]  /*0830*/  DFMA R4, R24, R4, R6 ;  /* 0x000000041804722b */ /* 0x000fd00000000006 */
[----:B---3--:R-:W-:Y:S02]  /*0840*/  DFMA R8, R24, R4, R8 ;  /* 0x000000041808722b */ /* 0x008fe40000000008 */
[----:B0-----:R-:W-:Y:S02]  /*0850*/  DMUL R30, R30, UR8 ;  /* 0x000000081e1e7c28 */ /* 0x001fe40008000000 */
[----:B------:R-:W-:-:S04]  /*0860*/  DFMA R4, -R20, R32, 1 ;  /* 0x3ff000001404742b */ /* 0x000fc80000000120 */
[----:B------:R-:W-:Y:S02]  /*0870*/  DFMA R8, R24, R8, R10 ;  /* 0x000000081808722b */ /* 0x000fe4000000000a */
[----:B------:R-:W-:Y:S02]  /*0880*/  DMUL R30, R30, UR8 ;  /* 0x000000081e1e7c28 */ /* 0x000fe40008000000 */
[----:B------:R-:W-:-:S04]  /*0890*/  DFMA R4, R32, R4, R32 ;  /* 0x000000042004722b */ /* 0x000fc80000000020 */
[----:B----4-:R-:W-:Y:S02]  /*08a0*/  DFMA R8, R24, R8, R12 ;  /* 0x000000081808722b */ /* 0x010fe4000000000c */
[----:B------:R-:W-:-:S06]  /*08b0*/  DMUL R30, R16, R30 ;  /* 0x0000001e101e7228 */ /* 0x000fcc0000000000 */
[----:B------:R-:W-:Y:S02]  /*08c0*/  DFMA R8, R24, R8, R14 ;  /* 0x000000081808722b */ /* 0x000fe4000000000e */
[----:B------:R-:W-:Y:S02]  /*08d0*/  DMUL R6, R30, R4 ;  /* 0x000000041e067228 */ /* 0x000fe40000000000 */
[----:B------:R-:W-:-:S04]  /*08e0*/  FSETP.GEU.AND P2, PT, |R31|, 6.5827683646048100446e-37, PT ;  /* 0x036000001f00780b */ /* 0x000fc80003f4e200 */
[----:B------:R-:W-:Y:S02]  /*08f0*/  DFMA R26, R8, R26, R26 ;  /* 0x0000001a081a722b */ /* 0x000fe4000000001a */
[----:B------:R-:W-:Y:S02]  /*0900*/  DFMA R10, -R20, R6, R30 ;  /* 0x00000006140a722b */ /* 0x000fe4000000011e */
[----:B------:R-:W-:-:S06]  /*0910*/  DFMA R8, R24, R8, 1 ;  /* 0x3ff000001808742b */ /* 0x000fcc0000000008 */
[----:B------:R-:W-:-:S04]  /*0920*/  DFMA R4, R4, R10, R6 ;  /* 0x0000000a0404722b */ /* 0x000fc80000000006 */
[----:B------:R-:W-:Y:S02]  /*0930*/  FSEL R8, R8, R26, !P0 ;  /* 0x0000001a08087208 */ /* 0x000fe40004000000 */
[----:B------:R-:W-:Y:S02]  /*0940*/  FSEL R9, R9, R27, !P0 ;  /* 0x0000001b09097208 */ /* 0x000fe40004000000 */
[----:B------:R-:W-:Y:S02]  /*0950*/  LOP3.LUT P0, RZ, R34, 0x2, RZ, 0xc0, !PT ;  /* 0x0000000222ff7812 */ /* 0x000fe4000780c0ff */
[----:B------:R-:W-:Y:S02]  /*0960*/  FFMA R10, RZ, R21, R5 ;  /* 0x00000015ff0a7223 */ /* 0x000fe40000000005 */
[----:B------:R-:W-:-:S03]  /*0970*/  DADD R6, RZ, -R8 ;  /* 0x00000000ff067229 */ /* 0x000fc60000000808 */
[----:B------:R-:W-:-:S07]  /*0980*/  FSETP.GT.AND P1, PT, |R10|, 1.469367938527859385e-39, PT ;  /* 0x001000000a00780b */ /* 0x000fce0003f24200 */
[----:B------:R-:W-:Y:S02]  /*0990*/  FSEL R6, R8, R6, !P0 ;  /* 0x0000000608067208 */ /* 0x000fe40004000000 */
[----:B------:R-:W-:-:S04]  /*09a0*/  FSEL R7, R9, R7, !P0 ;  /* 0x0000000709077208 */ /* 0x000fc80004000000 */
[----:B------:R-:W-:Y:S05]  /*09b0*/  @P1 BRA P2, `(.L_x_7) ;  /* 0x0000000000181947 */ /* 0x000fea0001000000 */
[----:B------:R-:W-:Y:S01]  /*09c0*/  IMAD.MOV.U32 R10, RZ, RZ, R30 ;  /* 0x000000ffff0a7224 */ /* 0x000fe200078e001e */
[----:B------:R-:W-:Y:S01]  /*09d0*/  MOV R28, 0xa20 ;  /* 0x00000a20001c7802 */ /* 0x000fe20000000f00 */
[----:B------:R-:W-:Y:S02]  /*09e0*/  IMAD.MOV.U32 R11, RZ, RZ, R31 ;  /* 0x000000ffff0b7224 */ /* 0x000fe400078e001f */
[----:B------:R-:W-:Y:S02]  /*09f0*/  IMAD.MOV.U32 R8, RZ, RZ, R20 ;  /* 0x000000ffff087224 */ /* 0x000fe400078e0014 */
[----:B------:R-:W-:-:S07]  /*0a00*/  IMAD.MOV.U32 R9, RZ, RZ, R21 ;  /* 0x000000ffff097224 */ /* 0x000fce00078e0015 */
[----:B------:R-:W-:Y:S05]  /*0a10*/  CALL.REL.NOINC `($__internal_0_$__cuda_sm20_div_rn_f64_full) ;  /* 0x0000000400dc7944 */ /* 0x000fea0003c00000 */
.L_x_7:
[----:B------:R-:W-:Y:S01]  /*0a20*/  IMAD.MOV.U32 R8, RZ, RZ, 0x652b82fe ;  /* 0x652b82feff087424 */ /* 0x000fe200078e00ff */
[----:B------:R-:W-:Y:S01]  /*0a30*/  UMOV UR8, 0xfefa39ef ;  /* 0xfefa39ef00087882 */ /* 0x000fe20000000000 */
[----:B------:R-:W-:Y:S01]  /*0a40*/  IMAD.MOV.U32 R9, RZ, RZ, 0x3ff71547 ;  /* 0x3ff71547ff097424 */ /* 0x000fe200078e00ff */
[----:B------:R-:W-:Y:S01]  /*0a50*/  UMOV UR9, 0x3fe62e42 ;  /* 0x3fe62e4200097882 */ /* 0x000fe20000000000 */
[----:B------:R-:W-:Y:S01]  /*0a60*/  FSETP.GEU.AND P0, PT, |R5|, 4.1917929649353027344, PT ;  /* 0x4086232b0500780b */ /* 0x000fe20003f0e200 */
[----:B------:R-:W-:Y:S03]  /*0a70*/  BSSY.RECONVERGENT B0, `(.L_x_8) ;  /* 0x000003c000007945 */ /* 0x000fe60003800200 */
[----:B------:R-:W-:-:S08]  /*0a80*/  DFMA R8, R4, R8, 6.75539944105574400000e+15 ;  /* 0x433800000408742b */ /* 0x000fd00000000008 */
[----:B------:R-:W-:-:S08]  /*0a90*/  DADD R10, R8, -6.75539944105574400000e+15 ;  /* 0xc3380000080a7429 */ /* 0x000fd00000000000 */
[----:B------:R-:W-:Y:S01]  /*0aa0*/  DFMA R12, R10, -UR8, R4 ;  /* 0x800000080a0c7c2b */ /* 0x000fe20008000004 */
[----:B------:R-:W-:Y:S01]  /*0ab0*/  UMOV UR8, 0x3b39803f ;  /* 0x3b39803f00087882 */ /* 0x000fe20000000000 */
[----:B------:R-:W-:-:S06]  /*0ac0*/  UMOV UR9, 0x3c7abc9e ;  /* 0x3c7abc9e00097882 */ /* 0x000fcc0000000000 */
[----:B------:R-:W-:Y:S01]  /*0ad0*/  DFMA R10, R10, -UR8, R12 ;  /* 0x800000080a0a7c2b */ /* 0x000fe2000800000c */
[----:B------:R-:W-:Y:S01]  /*0ae0*/  UMOV UR8, 0x69ce2bdf ;  /* 0x69ce2bdf00087882 */ /* 0x000fe20000000000 */
[----:B------:R-:W-:Y:S01]  /*0af0*/  IMAD.MOV.U32 R12, RZ, RZ, -0x35dec16 ;  /* 0xfca213eaff0c7424 */ /* 0x000fe200078e00ff */
[----:B------:R-:W-:Y:S01]  /*0b00*/  UMOV UR9, 0x3e5ade15 ;  /* 0x3e5ade1500097882 */ /* 0x000fe20000000000 */
[----:B------:R-:W-:-:S06]  /*0b10*/  IMAD.MOV.U32 R13, RZ, RZ, 0x3e928af3 ;  /* 0x3e928af3ff0d7424 */ /* 0x000fcc00078e00ff */
[----:B------:R-:W-:Y:S01]  /*0b20*/  DFMA R12, R10, UR8, R12 ;  /* 0x000000080a0c7c2b */ /* 0x000fe2000800000c */
[----:B------:R-:W-:Y:S01]  /*0b30*/  UMOV UR8, 0x62401315 ;  /* 0x6240131500087882 */ /* 0x000fe20000000000 */
[----:B------:R-:W-:-:S06]  /*0b40*/  UMOV UR9, 0x3ec71dee ;  /* 0x3ec71dee00097882 */ /* 0x000fcc0000000000 */
[----:B------:R-:W-:Y:S01]  /*0b50*/  DFMA R12, R10, R12, UR8 ;  /* 0x000000080a0c7e2b */ /* 0x000fe2000800000c */
        /* <DEDUP_REMOVED lines=13> */
[----:B------:R-:W0:Y:S01]  /*0c30*/  MUFU.RCP64H R13, R23 ;  /* 0x00000017000d7308 */ /* 0x000e220000001800 */
[----:B------:R-:W-:Y:S01]  /*0c40*/  UMOV UR9, 0x3fa55555 ;  /* 0x3fa5555500097882 */ /* 0x000fe20000000000 */
[----:B------:R-:W-:-:S04]  /*0c50*/  IMAD.MOV.U32 R12, RZ, RZ, 0x1 ;  /* 0x00000001ff0c7424 */ /* 0x000fc800078e00ff */
[----:B------:R-:W-:Y:S01]  /*0c60*/  DFMA R14, R10, R14, UR8 ;  /* 0x000000080a0e7e2b */ /* 0x000fe2000800000e */
[----:B------:R-:W-:Y:S01]  /*0c70*/  UMOV UR8, 0x55555511 ;  /* 0x5555551100087882 */ /* 0x000fe20000000000 */
[----:B------:R-:W-:-:S06]  /*0c80*/  UMOV UR9, 0x3fc55555 ;  /* 0x3fc5555500097882 */ /* 0x000fcc0000000000 */
[----:B------:R-:W-:Y:S01]  /*0c90*/  DFMA R14, R10, R14, UR8 ;  /* 0x000000080a0e7e2b */ /* 0x000fe2000800000e */
[----:B------:R-:W-:Y:S01]  /*0ca0*/  UMOV UR8, 0xb ;  /* 0x0000000b00087882 */ /* 0x000fe20000000000 */
[----:B------:R-:W-:Y:S01]  /*0cb0*/  UMOV UR9, 0x3fe00000 ;  /* 0x3fe0000000097882 */ /* 0x000fe20000000000 */
[----:B0-----:R-:W-:-:S05]  /*0cc0*/  DFMA R24, R12, -R22, 1 ;  /* 0x3ff000000c18742b */ /* 0x001fca0000000816 */
[----:B------:R-:W-:-:S03]  /*0cd0*/  DFMA R14, R10, R14, UR8 ;  /* 0x000000080a0e7e2b */ /* 0x000fc6000800000e */
[----:B------:R-:W-:-:S05]  /*0ce0*/  DFMA R24, R24, R24, R24 ;  /* 0x000000181818722b */ /* 0x000fca0000000018 */
[----:B------:R-:W-:-:S03]  /*0cf0*/  DFMA R14, R10, R14, 1 ;  /* 0x3ff000000a0e742b */ /* 0x000fc6000000000e */
[----:B------:R-:W-:-:S05]  /*0d00*/  DFMA R24, R12, R24, R12 ;  /* 0x000000180c18722b */ /* 0x000fca000000000c */
[----:B------:R-:W-:-:S03]  /*0d10*/  DFMA R12, R10, R14, 1 ;  /* 0x3ff000000a0c742b */ /* 0x000fc6000000000e */
[----:B------:R-:W-:-:S07]  /*0d20*/  DFMA R10, R24, -R22, 1 ;  /* 0x3ff00000180a742b */ /* 0x000fce0000000816 */
[----:B------:R-:W-:Y:S01]  /*0d30*/  IMAD R15, R8, 0x100000, R13 ;  /* 0x00100000080f7824 */ /* 0x000fe200078e020d */
[----:B------:R-:W-:Y:S01]  /*0d40*/  DFMA R10, R24, R10, R24 ;  /* 0x0000000a180a722b */ /* 0x000fe20000000018 */
[----:B------:R-:W-:Y:S01]  /*0d50*/  IMAD.MOV.U32 R14, RZ, RZ, R12 ;  /* 0x000000ffff0e7224 */ /* 0x000fe200078e000c */
[----:B------:R-:W-:Y:S09]  /*0d60*/  @!P0 BRA `(.L_x_9) ;  /* 0x0000000000308947 */ /* 0x000ff20003800000 */
[----:B------:R-:W-:Y:S01]  /*0d70*/  FSETP.GEU.AND P1, PT, |R5|, 4.2275390625, PT ;  /* 0x408748000500780b */ /* 0x000fe20003f2e200 */
[C---:B------:R-:W-:Y:S02]  /*0d80*/  DADD R14, R4.reuse, +INF ;  /* 0x7ff00000040e7429 */ /* 0x040fe40000000000 */
[----:B------:R-:W-:-:S08]  /*0d90*/  DSETP.GEU.AND P0, PT, R4, RZ, PT ;  /* 0x000000ff0400722a */ /* 0x000fd00003f0e000 */
[----:B------:R-:W-:Y:S02]  /*0da0*/  FSEL R14, R14, RZ, P0 ;  /* 0x000000ff0e0e7208 */ /* 0x000fe40000000000 */
[----:B------:R-:W-:Y:S02]  /*0db0*/  @!P1 LEA.HI R9, R8, R8, RZ, 0x1 ;  /* 0x0000000808099211 */ /* 0x000fe400078f08ff */
[----:B------:R-:W-:Y:S02]  /*0dc0*/  FSEL R15, R15, RZ, P0 ;  /* 0x000000ff0f0f7208 */ /* 0x000fe40000000000 */
[----:B------:R-:W-:-:S05]  /*0dd0*/  @!P1 SHF.R.S32.HI R9, RZ, 0x1, R9 ;  /* 0x00000001ff099819 */ /* 0x000fca0000011409 */
[----:B------:R-:W-:Y:S02]  /*0de0*/  @!P1 IMAD.IADD R4, R8, 0x1, -R9 ;  /* 0x0000000108049824 */ /* 0x000fe400078e0a09 */
[----:B------:R-:W-:-:S03]  /*0df0*/  @!P1 IMAD R13, R9, 0x100000, R13 ;  /* 0x00100000090d9824 */ /* 0x000fc600078e020d */
[----:B------:R-:W-:Y:S01]  /*0e00*/  @!P1 LEA R5, R4, 0x3ff00000, 0x14 ;  /* 0x3ff0000004059811 */ /* 0x000fe200078ea0ff */
[----:B------:R-:W-:-:S06]  /*0e10*/  @!P1 IMAD.MOV.U32 R4, RZ, RZ, RZ ;  /* 0x000000ffff049224 */ /* 0x000fcc00078e00ff */
[----:B------:R-:W-:-:S11]  /*0e20*/  @!P1 DMUL R14, R12, R4 ;  /* 0x000000040c0e9228 */ /* 0x000fd60000000000 */
.L_x_9:
[----:B------:R-:W-:Y:S05]  /*0e30*/  BSYNC.RECONVERGENT B0 ;  /* 0x0000000000007941 */ /* 0x000fea0003800200 */
.L_x_8:
[----:B------:R-:W-:Y:S01]  /*0e40*/  DMUL R14, R14, R6 ;  /* 0x000000060e0e7228 */ /* 0x000fe20000000000 */
[----:B------:R-:W-:Y:S07]  /*0e50*/  BSSY.RECONVERGENT B0, `(.L_x_10) ;  /* 0x000000e000007945 */ /* 0x000fee0003800200 */
[----:B------:R-:W-:Y:S02]  /*0e60*/  DMUL R4, R14, R10 ;  /* 0x0000000a0e047228 */ /* 0x000fe40000000000 */
[----:B------:R-:W-:-:S06]  /*0e70*/  FSETP.GEU.AND P1, PT, |R15|, 6.5827683646048100446e-37, PT ;  /* 0x036000000f00780b */ /* 0x000fcc0003f2e200 */
[----:B------:R-:W-:-:S08]  /*0e80*/  DFMA R6, R4, -R22, R14 ;  /* 0x800000160406722b */ /* 0x000fd0000000000e */
        /* <DEDUP_REMOVED lines=10> */
.L_x_11:
[----:B------:R-:W-:Y:S05]  /*0f30*/  BSYNC.RECONVERGENT B0 ;  /* 0x0000000000007941 */ /* 0x000fea0003800200 */
.L_x_10:
[----:B------:R-:W0:Y:S01]  /*0f40*/  F2F.F32.F64 R4, R4 ;  /* 0x0000000400047310 */ /* 0x000e220000301000 */
[----:B------:R-:W-:Y:S01]  /*0f50*/  DADD R22, R22, 1 ;  /* 0x3ff0000016167429 */ /* 0x000fe20000000000 */
[----:B0-----:R-:W-:Y:S01]  /*0f60*/  FADD R3, R4, R3 ;  /* 0x0000000304037221 */ /* 0x001fe20000000000 */
[----:B------:R-:W-:Y:S09]  /*0f70*/  BRA.U UP0, `(.L_x_12) ;  /* 0xfffffff100dc7547 */ /* 0x000ff2000b83ffff */
[----:B------:R-:W0:Y:S01]  /*0f80*/  F2F.F64.F32 R6, R3 ;  /* 0x0000000300067310 */ /* 0x000e220000201800 */
[----:B------:R-:W-:Y:S01]  /*0f90*/  UMOV UR4, 0x6dc9c883 ;  /* 0x6dc9c88300047882 */ /* 0x000fe20000000000 */
[----:B------:R-:W-:Y:S02]  /*0fa0*/  UMOV UR5, 0x3fe45f30 ;  /* 0x3fe45f3000057882 */ /* 0x000fe40000000000 */
[----:B0-----:R-:W-:-:S11]  /*0fb0*/  DMUL R6, R6, UR4 ;  /* 0x0000000406067c28 */ /* 0x001fd60008000000 */
.L_x_2:
[----:B------:R-:W0:Y:S01]  /*0fc0*/  LDC R14, c[0x0][0x390] ;  /* 0x0000e400ff0e7b82 */ /* 0x000e220000000800 */
[----:B------:R-:W-:Y:S07]  /*0fd0*/  BSSY.RECONVERGENT B0, `(.L_x_13) ;  /* 0x0000012000007945 */ /* 0x000fee0003800200 */
[----:B------:R-:W1:Y:S01]  /*0fe0*/  LDC.64 R12, c[0x0][0x388] ;  /* 0x0000e200ff0c7b82 */ /* 0x000e620000000a00 */
[----:B0-----:R-:W0:Y:S01]  /*0ff0*/  MUFU.RCP R3, R14 ;  /* 0x0000000e00037308 */ /* 0x001e220000001000 */
[----:B-1----:R-:W-:-:S07]  /*1000*/  FADD R8, -R13, R12 ;  /* 0x0000000c0d087221 */ /* 0x002fce0000000100 */
[----:B------:R-:W1:Y:S01]  /*1010*/  FCHK P0, R2, R14 ;  /* 0x0000000e02007302 */ /* 0x000e620000000000 */
[----:B0-----:R-:W-:-:S07]  /*1020*/  FFMA R10, R3, -R14, 1 ;  /* 0x3f800000030a7423 */ /* 0x001fce000000080e */
[----:B------:R0:W2:Y:S01]  /*1030*/  F2F.F64.F32 R4, R13 ;  /* 0x0000000d00047310 */ /* 0x0000a20000201800 */
[----:B------:R-:W-:-:S04]  /*1040*/  FFMA R3, R3, R10, R3 ;  /* 0x0000000a03037223 */ /* 0x000fc80000000003 */
[----:B------:R-:W-:-:S03]  /*1050*/  FFMA R11, R3, R2, RZ ;  /* 0x00000002030b7223 */ /* 0x000fc600000000ff */
[----:B------:R-:W3:Y:S01]  /*1060*/  F2F.F64.F32 R8, R8 ;  /* 0x0000000800087310 */ /* 0x000ee20000201800 */
[----:B------:R-:W-:-:S04]  /*1070*/  FFMA R10, R11, -R14, R2 ;  /* 0x8000000e0b0a7223 */ /* 0x000fc80000000002 */
[----:B------:R-:W-:Y:S01]  /*1080*/  FFMA R3, R3, R10, R11 ;  /* 0x0000000a03037223 */ /* 0x000fe2000000000b */
[----:B01----:R-:W-:Y:S06]  /*1090*/  @!P0 BRA `(.L_x_14) ;  /* 0x0000000000148947 */ /* 0x003fec0003800000 */
[----:B------:R-:W0:Y:S01]  /*10a0*/  LDCU UR4, c[0x0][0x390] ;  /* 0x00007200ff0477ac */ /* 0x000e220008000800 */
[----:B------:R-:W-:Y:S01]  /*10b0*/  MOV R10, 0x10e0 ;  /* 0x000010e0000a7802 */ /* 0x000fe20000000f00 */
[----:B0-----:R-:W-:-:S07]  /*10c0*/  IMAD.U32 R3, RZ, RZ, UR4 ;  /* 0x00000004ff037e24 */ /* 0x001fce000f8e00ff */
[----:B--23--:R-:W-:Y:S05]  /*10d0*/  CALL.REL.NOINC `($__internal_1_$__cuda_sm3x_div_rn_noftz_f32_slowpath) ;  /* 0x00000004009c7944 */ /* 0x00cfea0003c00000 */
[----:B------:R-:W-:-:S07]  /*10e0*/  IMAD.MOV.U32 R3, RZ, RZ, R13 ;  /* 0x000000ffff037224 */ /* 0x000fce00078e000d */
.L_x_14:
[----:B------:R-:W-:Y:S05]  /*10f0*/  BSYNC.RECONVERGENT B0 ;  /* 0x0000000000007941 */ /* 0x000fea0003800200 */
.L_x_13:
[----:B------:R-:W-:Y:S01]  /*1100*/  FADD R12, -R3, 1 ;  /* 0x3f800000030c7421 */ /* 0x000fe20000000100 */
[----:B------:R-:W0:Y:S03]  /*1110*/  LDC.64 R10, c[0x0][0x380] ;  /* 0x0000e000ff0a7b82 */ /* 0x000e260000000a00 */
[----:B------:R-:W1:Y:S02]  /*1120*/  F2F.F64.F32 R2, R12 ;  /* 0x0000000c00027310 */ /* 0x000e640000201800 */
[----:B-1----:R-:W-:-:S08]  /*1130*/  DADD R2, R2, -R6 ;  /* 0x0000000002027229 */ /* 0x002fd00000000806 */
[----:B--23--:R-:W-:Y:S01]  /*1140*/  DFMA R2, R8, R2, R4 ;  /* 0x000000020802722b */ /* 0x00cfe20000000004 */
[----:B0-----:R-:W-:-:S09]  /*1150*/  IMAD.WIDE R4, R0, 0x4, R10 ;  /* 0x0000000400047825 */ /* 0x001fd200078e020a */
[----:B------:R-:W0:Y:S02]  /*1160*/  F2F.F32.F64 R3, R2 ;  /* 0x0000000200037310 */ /* 0x000e240000301000 */
[----:B0-----:R-:W-:Y:S01]  /*1170*/  STG.E desc[UR6][R4.64], R3 ;  /* 0x0000000304007986 */ /* 0x001fe2000c101906 */
[----:B------:R-:W-:Y:S05]  /*1180*/  EXIT ;  /* 0x000000000000794d */ /* 0x000fea0003800000 */
        .weak           $__internal_0_$__cuda_sm20_div_rn_f64_full
        .type           $__internal_0_$__cuda_sm20_div_rn_f64_full,@function
        .size           $__internal_0_$__cuda_sm20_div_rn_f64_full,($__internal_1_$__cuda_sm3x_div_rn_noftz_f32_slowpath - $__internal_0_$__cuda_sm20_div_rn_f64_full)
$__internal_0_$__cuda_sm20_div_rn_f64_full:
[C---:B------:R-:W-:Y:S01]  /*1190*/  FSETP.GEU.AND P0, PT, |R9|.reuse, 1.469367938527859385e-39, PT ;  /* 0x001000000900780b */ /* 0x040fe20003f0e200 */
[----:B------:R-:W-:Y:S01]  /*11a0*/  IMAD.MOV.U32 R14, RZ, RZ, 0x1 ;  /* 0x00000001ff0e7424 */ /* 0x000fe200078e00ff */
[----:B------:R-:W-:Y:S01]  /*11b0*/  LOP3.LUT R4, R9, 0x800fffff, RZ, 0xc0, !PT ;  /* 0x800fffff09047812 */ /* 0x000fe200078ec0ff */
[----:B------:R-:W-:Y:S01]  /*11c0*/  IMAD.MOV.U32 R30, RZ, RZ, 0x1ca00000 ;  /* 0x1ca00000ff1e7424 */ /* 0x000fe200078e00ff */
[C---:B------:R-:W-:Y:S01]  /*11d0*/  FSETP.GEU.AND P2, PT, |R11|.reuse, 1.469367938527859385e-39, PT ;  /* 0x001000000b00780b */ /* 0x040fe20003f4e200 */
[----:B------:R-:W-:Y:S01]  /*11e0*/  BSSY.RECONVERGENT B1, `(.L_x_15) ;  /* 0x0000052000017945 */ /* 0x000fe20003800200 */
[----:B------:R-:W-:Y:S01]  /*11f0*/  LOP3.LUT R5, R4, 0x3ff00000, RZ, 0xfc, !PT ;  /* 0x3ff0000004057812 */ /* 0x000fe200078efcff */
[----:B------:R-:W-:Y:S01]  /*1200*/  IMAD.MOV.U32 R4, RZ, RZ, R8 ;  /* 0x000000ffff047224 */ /* 0x000fe200078e0008 */
[----:B------:R-:W-:Y:S02]  /*1210*/  LOP3.LUT R29, R11, 0x7ff00000, RZ, 0xc0, !PT ;  /* 0x7ff000000b1d7812 */ /* 0x000fe400078ec0ff */
[----:B------:R-:W-:-:S03]  /*1220*/  LOP3.LUT R32, R9, 0x7ff00000, RZ, 0xc0, !PT ;  /* 0x7ff0000009207812 */ /* 0x000fc600078ec0ff */
[----:B------:R-:W-:Y:S01]  /*1230*/  @!P0 DMUL R4, R8, 8.98846567431157953865e+307 ;  /* 0x7fe0000008048828 */ /* 0x000fe20000000000 */
[----:B------:R-:W-:Y:S01]  /*1240*/  ISETP.GE.U32.AND P1, PT, R29, R32, PT ;  /* 0x000000201d00720c */ /* 0x000fe20003f26070 */
[----:B------:R-:W-:Y:S02]  /*1250*/  IMAD.MOV.U32 R31, RZ, RZ, R29 ;  /* 0x000000ffff1f7224 */ /* 0x000fe400078e001d */
[----:B------:R-:W-:Y:S02]  /*1260*/  @!P2 LOP3.LUT R24, R9, 0x7ff00000, RZ, 0xc0, !PT ;  /* 0x7ff000000918a812 */ /* 0x000fe400078ec0ff */
[----:B------:R-:W0:Y:S02]  /*1270*/  MUFU.RCP64H R15, R5 ;  /* 0x00000005000f7308 */ /* 0x000e240000001800 */
[----:B------:R-:W-:Y:S02]  /*1280*/  @!P2 ISETP.GE.U32.AND P3, PT, R29, R24, PT ;  /* 0x000000181d00a20c */ /* 0x000fe40003f66070 */
[----:B------:R-:W-:-:S02]  /*1290*/  @!P0 LOP3.LUT R32, R5, 0x7ff00000, RZ, 0xc0, !PT ;  /* 0x7ff0000005208812 */ /* 0x000fc400078ec0ff */
[----:B------:R-:W-:-:S04]  /*12a0*/  @!P2 SEL R25, R30, 0x63400000, !P3 ;  /* 0x634000001e19a807 */ /* 0x000fc80005800000 */
[----:B------:R-:W-:-:S04]  /*12b0*/  @!P2 LOP3.LUT R26, R25, 0x80000000, R11, 0xf8, !PT ;  /* 0x80000000191aa812 */ /* 0x000fc800078ef80b */
[----:B------:R-:W-:Y:S01]  /*12c0*/  @!P2 LOP3.LUT R27, R26, 0x100000, RZ, 0xfc, !PT ;  /* 0x001000001a1ba812 */ /* 0x000fe200078efcff */
[----:B------:R-:W-:Y:S01]  /*12d0*/  @!P2 IMAD.MOV.U32 R26, RZ, RZ, RZ ;  /* 0x000000ffff1aa224 */ /* 0x000fe200078e00ff */
[----:B0-----:R-:W-:-:S08]  /*12e0*/  DFMA R12, R14, -R4, 1 ;  /* 0x3ff000000e0c742b */ /* 0x001fd00000000804 */
[----:B------:R-:W-:-:S08]  /*12f0*/  DFMA R12, R12, R12, R12 ;  /* 0x0000000c0c0c722b */ /* 0x000fd0000000000c */
[----:B------:R-:W-:Y:S01]  /*1300*/  DFMA R14, R14, R12, R14 ;  /* 0x0000000c0e0e722b */ /* 0x000fe2000000000e */
[----:B------:R-:W-:Y:S01]  /*1310*/  SEL R13, R30, 0x63400000, !P1 ;  /* 0x634000001e0d7807 */ /* 0x000fe20004800000 */
[----:B------:R-:W-:-:S03]  /*1320*/  IMAD.MOV.U32 R12, RZ, RZ, R10 ;  /* 0x000000ffff0c7224 */ /* 0x000fc600078e000a */
[----:B------:R-:W-:-:S03]  /*1330*/  LOP3.LUT R13, R13, 0x800fffff, R11, 0xf8, !PT ;  /* 0x800fffff0d0d7812 */ /* 0x000fc600078ef80b */
[----:B------:R-:W-:-:S03]  /*1340*/  DFMA R24, R14, -R4, 1 ;  /* 0x3ff000000e18742b */ /* 0x000fc60000000804 */
[----:B------:R-:W-:-:S05]  /*1350*/  @!P2 DFMA R12, R12, 2, -R26 ;  /* 0x400000000c0ca82b */ /* 0x000fca000000081a */
[----:B------:R-:W-:-:S05]  /*1360*/  DFMA R24, R14, R24, R14 ;  /* 0x000000180e18722b */ /* 0x000fca000000000e */
[----:B------:R-:W-:-:S03]  /*1370*/  @!P2 LOP3.LUT R31, R13, 0x7ff00000, RZ, 0xc0, !PT ;  /* 0x7ff000000d1fa812 */ /* 0x000fc600078ec0ff */
[----:B------:R-:W-:Y:S02]  /*1380*/  DMUL R14, R24, R12 ;  /* 0x0000000c180e7228 */ /* 0x000fe40000000000 */
[----:B------:R-:W-:-:S05]  /*1390*/  VIADD R33, R31, 0xffffffff ;  /* 0xffffffff1f217836 */ /* 0x000fca0000000000 */
[----:B------:R-:W-:Y:S01]  /*13a0*/  ISETP.GT.U32.AND P0, PT, R33, 0x7feffffe, PT ;  /* 0x7feffffe2100780c */ /* 0x000fe20003f04070 */
[----:B------:R-:W-:Y:S01]  /*13b0*/  VIADD R33, R32, 0xffffffff ;  /* 0xffffffff20217836 */ /* 0x000fe20000000000 */
[----:B------:R-:W-:-:S04]  /*13c0*/  DFMA R26, R14, -R4, R12 ;  /* 0x800000040e1a722b */ /* 0x000fc8000000000c */
[----:B------:R-:W-:-:S04]  /*13d0*/  ISETP.GT.U32.OR P0, PT, R33, 0x7feffffe, P0 ;  /* 0x7feffffe2100780c */ /* 0x000fc80000704470 */
[----:B------:R-:W-:-:S09]  /*13e0*/  DFMA R14, R24, R26, R14 ;  /* 0x0000001a180e722b */ /* 0x000fd2000000000e */
[----:B------:R-:W-:Y:S05]  /*13f0*/  @P0 BRA `(.L_x_16) ;  /* 0x00000000006c0947 */ /* 0x000fea0003800000 */
[----:B------:R-:W-:Y:S01]  /*1400*/  LOP3.LUT R24, R9, 0x7ff00000, RZ, 0xc0, !PT ;  /* 0x7ff0000009187812 */ /* 0x000fe200078ec0ff */
[----:B------:R-:W-:-:S03]  /*1410*/  IMAD.MOV.U32 R26, RZ, RZ, RZ ;  /* 0x000000ffff1a7224 */ /* 0x000fc600078e00ff */
[CC--:B------:R-:W-:Y:S02]  /*1420*/  VIADDMNMX R10, R29.reuse, -R24.reuse, 0xb9600000, !PT ;  /* 0xb96000001d0a7446 */ /* 0x0c0fe40007800918 */
[----:B------:R-:W-:Y:S02]  /*1430*/  ISETP.GE.U32.AND P0, PT, R29, R24, PT ;  /* 0x000000181d00720c */ /* 0x000fe40003f06070 */
[----:B------:R-:W-:Y:S02]  /*1440*/  VIMNMX R10, PT, PT, R10, 0x46a00000, PT ;  /* 0x46a000000a0a7848 */ /* 0x000fe40003fe0100 */
[----:B------:R-:W-:-:S05]  /*1450*/  SEL R11, R30, 0x63400000, !P0 ;  /* 0x634000001e0b7807 */ /* 0x000fca0004000000 */
[----:B------:R-:W-:-:S04]  /*1460*/  IMAD.IADD R10, R10, 0x1, -R11 ;  /* 0x000000010a0a7824 */ /* 0x000fc800078e0a0b */
[----:B------:R-:W-:-:S06]  /*1470*/  VIADD R27, R10, 0x7fe00000 ;  /* 0x7fe000000a1b7836 */ /* 0x000fcc0000000000 */
[----:B------:R-:W-:-:S10]  /*1480*/  DMUL R24, R14, R26 ;  /* 0x0000001a0e187228 */ /* 0x000fd40000000000 */
[----:B------:R-:W-:-:S13]  /*1490*/  FSETP.GTU.AND P0, PT, |R25|, 1.469367938527859385e-39, PT ;  /* 0x001000001900780b */ /* 0x000fda0003f0c200 */
[----:B------:R-:W-:Y:S05]  /*14a0*/  @P0 BRA `(.L_x_17) ;  /* 0x0000000000940947 */ /* 0x000fea0003800000 */
[----:B------:R-:W-:Y:S01]  /*14b0*/  DFMA R4, R14, -R4, R12 ;  /* 0x800000040e04722b */ /* 0x000fe2000000000c */
[----:B------:R-:W-:-:S09]  /*14c0*/  IMAD.MOV.U32 R26, RZ, RZ, RZ ;  /* 0x000000ffff1a7224 */ /* 0x000fd200078e00ff */
[C---:B------:R-:W-:Y:S02]  /*14d0*/  FSETP.NEU.AND P0, PT, R5.reuse, RZ, PT ;  /* 0x000000ff0500720b */ /* 0x040fe40003f0d000 */
[----:B------:R-:W-:-:S04]  /*14e0*/  LOP3.LUT R9, R5, 0x80000000, R9, 0x48, !PT ;  /* 0x8000000005097812 */ /* 0x000fc800078e4809 */
[----:B------:R-:W-:-:S07]  /*14f0*/  LOP3.LUT R27, R9, R27, RZ, 0xfc, !PT ;  /* 0x0000001b091b7212 */ /* 0x000fce00078efcff */
[----:B------:R-:W-:Y:S05]  /*1500*/  @!P0 BRA `(.L_x_17) ;  /* 0x00000000007c8947 */ /* 0x000fea0003800000 */
[----:B------:R-:W-:Y:S02]  /*1510*/  IMAD.MOV R5, RZ, RZ, -R10 ;  /* 0x000000ffff057224 */ /* 0x000fe400078e0a0a */
[----:B------:R-:W-:-:S06]  /*1520*/  IMAD.MOV.U32 R4, RZ, RZ, RZ ;  /* 0x000000ffff047224 */ /* 0x000fcc00078e00ff */
[----:B------:R-:W-:Y:S02]  /*1530*/  DFMA R4, R24, -R4, R14 ;  /* 0x800000041804722b */ /* 0x000fe4000000000e */
[----:B------:R-:W-:-:S04]  /*1540*/  DMUL.RP R14, R14, R26 ;  /* 0x0000001a0e0e7228 */ /* 0x000fc80000008000 */
[----:B------:R-:W-:-:S04]  /*1550*/  IADD3 R4, PT, PT, -R10, -0x43300000, RZ ;  /* 0xbcd000000a047810 */ /* 0x000fc80007ffe1ff */
[----:B------:R-:W-:Y:S02]  /*1560*/  FSETP.NEU.AND P0, PT, |R5|, R4, PT ;  /* 0x000000040500720b */ /* 0x000fe40003f0d200 */
[----:B------:R-:W-:Y:S02]  /*1570*/  LOP3.LUT R9, R15, R9, RZ, 0x3c, !PT ;  /* 0x000000090f097212 */ /* 0x000fe400078e3cff */
[----:B------:R-:W-:Y:S02]  /*1580*/  FSEL R24, R14, R24, !P0 ;  /* 0x000000180e187208 */ /* 0x000fe40004000000 */
[----:B------:R-:W-:Y:S01]  /*1590*/  FSEL R25, R9, R25, !P0 ;  /* 0x0000001909197208 */ /* 0x000fe20004000000 */
[----:B------:R-:W-:Y:S06]  /*15a0*/  BRA `(.L_x_17) ;  /* 0x0000000000547947 */ /* 0x000fec0003800000 */
.L_x_16:
[----:B------:R-:W-:-:S14]  /*15b0*/  DSETP.NAN.AND P0, PT, R10, R10, PT ;  /* 0x0000000a0a00722a */ /* 0x000fdc0003f08000 */
[----:B------:R-:W-:Y:S05]  /*15c0*/  @P0 BRA `(.L_x_18) ;  /* 0x0000000000440947 */ /* 0x000fea0003800000 */
[----:B------:R-:W-:-:S14]  /*15d0*/  DSETP.NAN.AND P0, PT, R8, R8, PT ;  /* 0x000000080800722a */ /* 0x000fdc0003f08000 */
[----:B------:R-:W-:Y:S05]  /*15e0*/  @P0 BRA `(.L_x_19) ;  /* 0x0000000000300947 */ /* 0x000fea0003800000 */
[----:B------:R-:W-:Y:S01]  /*15f0*/  ISETP.NE.AND P0, PT, R31, R32, PT ;  /* 0x000000201f00720c */ /* 0x000fe20003f05270 */
[----:B------:R-:W-:Y:S02]  /*1600*/  IMAD.MOV.U32 R24, RZ, RZ, 0x0 ;  /* 0x00000000ff187424 */ /* 0x000fe400078e00ff */
[----:B------:R-:W-:-:S10]  /*1610*/  IMAD.MOV.U32 R25, RZ, RZ, -0x80000 ;  /* 0xfff80000ff197424 */ /* 0x000fd400078e00ff */
[----:B------:R-:W-:Y:S05]  /*1620*/  @!P0 BRA `(.L_x_17) ;  /* 0x0000000000348947 */ /* 0x000fea0003800000 */
[----:B------:R-:W-:Y:S02]  /*1630*/  ISETP.NE.AND P0, PT, R31, 0x7ff00000, PT ;  /* 0x7ff000001f00780c */ /* 0x000fe40003f05270 */
[----:B------:R-:W-:Y:S02]  /*1640*/  LOP3.LUT R25, R11, 0x80000000, R9, 0x48, !PT ;  /* 0x800000000b197812 */ /* 0x000fe400078e4809 */
[----:B------:R-:W-:-:S13]  /*1650*/  ISETP.EQ.OR P0, PT, R32, RZ, !P0 ;  /* 0x000000ff2000720c */ /* 0x000fda0004702670 */
[----:B------:R-:W-:Y:S01]  /*1660*/  @P0 LOP3.LUT R4, R25, 0x7ff00000, RZ, 0xfc, !PT ;  /* 0x7ff0000019040812 */ /* 0x000fe200078efcff */
[----:B------:R-:W-:Y:S02]  /*1670*/  @!P0 IMAD.MOV.U32 R24, RZ, RZ, RZ ;  /* 0x000000ffff188224 */ /* 0x000fe400078e00ff */
[----:B------:R-:W-:Y:S02]  /*1680*/  @P0 IMAD.MOV.U32 R24, RZ, RZ, RZ ;  /* 0x000000ffff180224 */ /* 0x000fe400078e00ff */
[----:B------:R-:W-:Y:S01]  /*1690*/  @P0 IMAD.MOV.U32 R25, RZ, RZ, R4 ;  /* 0x000000ffff190224 */ /* 0x000fe200078e0004 */
[----:B------:R-:W-:Y:S06]  /*16a0*/  BRA `(.L_x_17) ;  /* 0x0000000000147947 */ /* 0x000fec0003800000 */
.L_x_19:
[----:B------:R-:W-:Y:S01]  /*16b0*/  LOP3.LUT R25, R9, 0x80000, RZ, 0xfc, !PT ;  /* 0x0008000009197812 */ /* 0x000fe200078efcff */
[----:B------:R-:W-:Y:S01]  /*16c0*/  IMAD.MOV.U32 R24, RZ, RZ, R8 ;  /* 0x000000ffff187224 */ /* 0x000fe200078e0008 */
[----:B------:R-:W-:Y:S06]  /*16d0*/  BRA `(.L_x_17) ;  /* 0x0000000000087947 */ /* 0x000fec0003800000 */
.L_x_18:
[----:B------:R-:W-:Y:S01]  /*16e0*/  LOP3.LUT R25, R11, 0x80000, RZ, 0xfc, !PT ;  /* 0x000800000b197812 */ /* 0x000fe200078efcff */
[----:B------:R-:W-:-:S07]  /*16f0*/  IMAD.MOV.U32 R24, RZ, RZ, R10 ;  /* 0x000000ffff187224 */ /* 0x000fce00078e000a */
.L_x_17:
[----:B------:R-:W-:Y:S05]  /*1700*/  BSYNC.RECONVERGENT B1 ;  /* 0x0000000000017941 */ /* 0x000fea0003800200 */
.L_x_15:
[----:B------:R-:W-:Y:S02]  /*1710*/  IMAD.MOV.U32 R29, RZ, RZ, 0x0 ;  /* 0x00000000ff1d7424 */ /* 0x000fe400078e00ff */
[----:B------:R-:W-:Y:S02]  /*1720*/  IMAD.MOV.U32 R4, RZ, RZ, R24 ;  /* 0x000000ffff047224 */ /* 0x000fe400078e0018 */
[----:B------:R-:W-:Y:S01]  /*1730*/  IMAD.MOV.U32 R5, RZ, RZ, R25 ;  /* 0x000000ffff057224 */ /* 0x000fe200078e0019 */
[----:B------:R-:W-:Y:S06]  /*1740*/  RET.REL.NODEC R28 `(_Z20heatConductionKernelPffffffii) ;  /* 0xffffffe81c2c7950 */ /* 0x000fec0003c3ffff */
        .weak           $__internal_1_$__cuda_sm3x_div_rn_noftz_f32_slowpath
        .type           $__internal_1_$__cuda_sm3x_div_rn_noftz_f32_slowpath,@function
        .size           $__internal_1_$__cuda_sm3x_div_rn_noftz_f32_slowpath,($_Z20heatConductionKernelPffffffii$__internal_trig_reduction_slowpathd - $__internal_1_$__cuda_sm3x_div_rn_noftz_f32_slowpath)
$__internal_1_$__cuda_sm3x_div_rn_noftz_f32_slowpath:
[----:B------:R-:W-:Y:S01]  /*1750*/  SHF.R.U32.HI R12, RZ, 0x17, R3 ;  /* 0x00000017ff0c7819 */ /* 0x000fe20000011603 */
[----:B------:R-:W-:Y:S01]  /*1760*/  BSSY.RECONVERGENT B1, `(.L_x_20) ;  /* 0x0000062000017945 */ /* 0x000fe20003800200 */
[----:B------:R-:W-:Y:S02]  /*1770*/  SHF.R.U32.HI R11, RZ, 0x17, R2 ;  /* 0x00000017ff0b7819 */ /* 0x000fe40000011602 */
[----:B------:R-:W-:Y:S02]  /*1780*/  LOP3.LUT R16, R12, 0xff, RZ, 0xc0, !PT ;  /* 0x000000ff0c107812 */ /* 0x000fe400078ec0ff */
[----:B------:R-:W-:-:S03]  /*1790*/  LOP3.LUT R14, R11, 0xff, RZ, 0xc0, !PT ;  /* 0x000000ff0b0e7812 */ /* 0x000fc600078ec0ff */
[----:B------:R-:W-:Y:S02]  /*17a0*/  VIADD R13, R16, 0xffffffff ;  /* 0xffffffff100d7836 */ /* 0x000fe40000000000 */
[----:B------:R-:W-:-:S03]  /*17b0*/  VIADD R12, R14, 0xffffffff ;  /* 0xffffffff0e0c7836 */ /* 0x000fc60000000000 */
[----:B------:R-:W-:-:S04]  /*17c0*/  ISETP.GT.U32.AND P0, PT, R13, 0xfd, PT ;  /* 0x000000fd0d00780c */ /* 0x000fc80003f04070 */
[----:B------:R-:W-:-:S13]  /*17d0*/  ISETP.GT.U32.OR P0, PT, R12, 0xfd, P0 ;  /* 0x000000fd0c00780c */ /* 0x000fda0000704470 */
[----:B------:R-:W-:Y:S01]  /*17e0*/  @!P0 IMAD.MOV.U32 R11, RZ, RZ, RZ ;  /* 0x000000ffff0b8224 */ /* 0x000fe200078e00ff */
[----:B------:R-:W-:Y:S06]  /*17f0*/  @!P0 BRA `(.L_x_21) ;  /* 0x00000000005c8947 */ /* 0x000fec0003800000 */
[----:B------:R-:W-:Y:S02]  /*1800*/  FSETP.GTU.FTZ.AND P0, PT, |R2|, +INF , PT ;  /* 0x7f8000000200780b */ /* 0x000fe40003f1c200 */
[----:B------:R-:W-:-:S04]  /*1810*/  FSETP.GTU.FTZ.AND P1, PT, |R3|, +INF , PT ;  /* 0x7f8000000300780b */ /* 0x000fc80003f3c200 */
[----:B------:R-:W-:-:S13]  /*1820*/  PLOP3.LUT P0, PT, P0, P1, PT, 0xf8, 0x8f ;  /* 0x00000000008f781c */ /* 0x000fda0000703f70 */
[----:B------:R-:W-:Y:S05]  /*1830*/  @P0 BRA `(.L_x_22) ;  /* 0x00000004004c0947 */ /* 0x000fea0003800000 */
[----:B------:R-:W-:-:S13]  /*1840*/  LOP3.LUT P0, RZ, R3, 0x7fffffff, R2, 0xc8, !PT ;  /* 0x7fffffff03ff7812 */ /* 0x000fda000780c802 */
[----:B------:R-:W-:Y:S05]  /*1850*/  @!P0 BRA `(.L_x_23) ;  /* 0x00000004003c8947 */ /* 0x000fea0003800000 */
[C---:B------:R-:W-:Y:S02]  /*1860*/  FSETP.NEU.FTZ.AND P1, PT, |R2|.reuse, +INF , PT ;  /* 0x7f8000000200780b */ /* 0x040fe40003f3d200 */
[----:B------:R-:W-:Y:S02]  /*1870*/  FSETP.NEU.FTZ.AND P2, PT, |R3|, +INF , PT ;  /* 0x7f8000000300780b */ /* 0x000fe40003f5d200 */
[----:B------:R-:W-:-:S11]  /*1880*/  FSETP.NEU.FTZ.AND P0, PT, |R2|, +INF , PT ;  /* 0x7f8000000200780b */ /* 0x000fd60003f1d200 */
[----:B------:R-:W-:Y:S05]  /*1890*/  @!P2 BRA !P1, `(.L_x_23) ;  /* 0x00000004002ca947 */ /* 0x000fea0004800000 */
[----:B------:R-:W-:-:S04]  /*18a0*/  LOP3.LUT P1, RZ, R2, 0x7fffffff, RZ, 0xc0, !PT ;  /* 0x7fffffff02ff7812 */ /* 0x000fc8000782c0ff */
[----:B------:R-:W-:-:S13]  /*18b0*/  PLOP3.LUT P1, PT, P2, P1, PT, 0x2f, 0xf2 ;  /* 0x0000000000f2781c */ /* 0x000fda0001722577 */
[----:B------:R-:W-:Y:S05]  /*18c0*/  @P1 BRA `(.L_x_24) ;  /* 0x0000000400181947 */ /* 0x000fea0003800000 */
[----:B------:R-:W-:-:S04]  /*18d0*/  LOP3.LUT P1, RZ, R3, 0x7fffffff, RZ, 0xc0, !PT ;  /* 0x7fffffff03ff7812 */ /* 0x000fc8000782c0ff */
[----:B------:R-:W-:-:S13]  /*18e0*/  PLOP3.LUT P0, PT, P0, P1, PT, 0x2f, 0xf2 ;  /* 0x0000000000f2781c */ /* 0x000fda0000702577 */
[----:B------:R-:W-:Y:S05]  /*18f0*/  @P0 BRA `(.L_x_25) ;  /* 0x0000000400000947 */ /* 0x000fea0003800000 */
[----:B------:R-:W-:Y:S02]  /*1900*/  ISETP.GE.AND P0, PT, R12, RZ, PT ;  /* 0x000000ff0c00720c */ /* 0x000fe40003f06270 */
[----:B------:R-:W-:-:S11]  /*1910*/  ISETP.GE.AND P1, PT, R13, RZ, PT ;  /* 0x000000ff0d00720c */ /* 0x000fd60003f26270 */
[----:B------:R-:W-:Y:S02]  /*1920*/  @P0 IMAD.MOV.U32 R11, RZ, RZ, RZ ;  /* 0x000000ffff0b0224 */ /* 0x000fe400078e00ff */
[----:B------:R-:W-:Y:S01]  /*1930*/  @!P0 FFMA R2, R2, 1.84467440737095516160e+19, RZ ;  /* 0x5f80000002028823 */ /* 0x000fe200000000ff */
[----:B------:R-:W-:Y:S02]  /*1940*/  @!P0 IMAD.MOV.U32 R11, RZ, RZ, -0x40 ;  /* 0xffffffc0ff0b8424 */ /* 0x000fe400078e00ff */
[----:B------:R-:W-:Y:S02]  /*1950*/  @!P1 FFMA R3, R3, 1.84467440737095516160e+19, RZ ;  /* 0x5f80000003039823 */ /* 0x000fe400000000ff */
[----:B------:R-:W-:-:S07]  /*1960*/  @!P1 VIADD R11, R11, 0x40 ;  /* 0x000000400b0b9836 */ /* 0x000fce0000000000 */
.L_x_21:
[----:B------:R-:W-:Y:S01]  /*1970*/  LEA R12, R16, 0xc0800000, 0x17 ;  /* 0xc0800000100c7811 */ /* 0x000fe200078eb8ff */
[----:B------:R-:W-:Y:S04]  /*1980*/  BSSY.RECONVERGENT B2, `(.L_x_26) ;  /* 0x0000036000027945 */ /* 0x000fe80003800200 */
[----:B------:R-:W-:Y:S02]  /*1990*/  IMAD.IADD R12, R3, 0x1, -R12 ;  /* 0x00000001030c7824 */ /* 0x000fe400078e0a0c */
[----:B------:R-:W-:Y:S02]  /*19a0*/  VIADD R3, R14, 0xffffff81 ;  /* 0xffffff810e037836 */ /* 0x000fe40000000000 */
[----:B------:R0:W1:Y:S01]  /*19b0*/  MUFU.RCP R13, R12 ;  /* 0x0000000c000d7308 */ /* 0x0000620000001000 */
[----:B------:R-:W-:Y:S01]  /*19c0*/  FADD.FTZ R15, -R12, -RZ ;  /* 0x800000ff0c0f7221 */ /* 0x000fe20000010100 */
[C---:B------:R-:W-:Y:S01]  /*19d0*/  IMAD R2, R3.reuse, -0x800000, R2 ;  /* 0xff80000003027824 */ /* 0x040fe200078e0202 */
[----:B0-----:R-:W-:-:S05]  /*19e0*/  IADD3 R12, PT, PT, R3, 0x7f, -R16 ;  /* 0x0000007f030c7810 */ /* 0x001fca0007ffe810 */
[----:B------:R-:W-:Y:S02]  /*19f0*/  IMAD.IADD R12, R12, 0x1, R11 ;  /* 0x000000010c0c7824 */ /* 0x000fe400078e020b */
[----:B-1----:R-:W-:-:S04]  /*1a00*/  FFMA R14, R13, R15, 1 ;  /* 0x3f8000000d0e7423 */ /* 0x002fc8000000000f */
[----:B------:R-:W-:-:S04]  /*1a10*/  FFMA R18, R13, R14, R13 ;  /* 0x0000000e0d127223 */ /* 0x000fc8000000000d */
[----:B------:R-:W-:-:S04]  /*1a20*/  FFMA R13, R2, R18, RZ ;  /* 0x00000012020d7223 */ /* 0x000fc800000000ff */
[----:B------:R-:W-:-:S04]  /*1a30*/  FFMA R14, R15, R13, R2 ;  /* 0x0000000d0f0e7223 */ /* 0x000fc80000000002 */
[----:B------:R-:W-:-:S04]  /*1a40*/  FFMA R17, R18, R14, R13 ;  /* 0x0000000e12117223 */ /* 0x000fc8000000000d */
[----:B------:R-:W-:-:S04]  /*1a50*/  FFMA R14, R15, R17, R2 ;  /* 0x000000110f0e7223 */ /* 0x000fc80000000002 */
[----:B------:R-:W-:-:S05]  /*1a60*/  FFMA R13, R18, R14, R17 ;  /* 0x0000000e120d7223 */ /* 0x000fca0000000011 */
[----:B------:R-:W-:-:S04]  /*1a70*/  SHF.R.U32.HI R2, RZ, 0x17, R13 ;  /* 0x00000017ff027819 */ /* 0x000fc8000001160d */
[----:B------:R-:W-:-:S05]  /*1a80*/  LOP3.LUT R2, R2, 0xff, RZ, 0xc0, !PT ;  /* 0x000000ff02027812 */ /* 0x000fca00078ec0ff */
[----:B------:R-:W-:-:S04]  /*1a90*/  IMAD.IADD R15, R2, 0x1, R12 ;  /* 0x00000001020f7824 */ /* 0x000fc800078e020c */
[----:B------:R-:W-:-:S05]  /*1aa0*/  VIADD R2, R15, 0xffffffff ;  /* 0xffffffff0f027836 */ /* 0x000fca0000000000 */
[----:B------:R-:W-:-:S13]  /*1ab0*/  ISETP.GE.U32.AND P0, PT, R2, 0xfe, PT ;  /* 0x000000fe0200780c */ /* 0x000fda0003f06070 */
[----:B------:R-:W-:Y:S05]  /*1ac0*/  @!P0 BRA `(.L_x_27) ;  /* 0x0000000000808947 */ /* 0x000fea0003800000 */
[----:B------:R-:W-:-:S13]  /*1ad0*/  ISETP.GT.AND P0, PT, R15, 0xfe, PT ;  /* 0x000000fe0f00780c */ /* 0x000fda0003f04270 */
[----:B------:R-:W-:Y:S05]  /*1ae0*/  @P0 BRA `(.L_x_28) ;  /* 0x00000000006c0947 */ /* 0x000fea0003800000 */
[----:B------:R-:W-:-:S13]  /*1af0*/  ISETP.GE.AND P0, PT, R15, 0x1, PT ;  /* 0x000000010f00780c */ /* 0x000fda0003f06270 */
[----:B------:R-:W-:Y:S05]  /*1b00*/  @P0 BRA `(.L_x_29) ;  /* 0x0000000000740947 */ /* 0x000fea0003800000 */
[----:B------:R-:W-:Y:S02]  /*1b10*/  ISETP.GE.AND P0, PT, R15, -0x18, PT ;  /* 0xffffffe80f00780c */ /* 0x000fe40003f06270 */
[----:B------:R-:W-:-:S11]  /*1b20*/  LOP3.LUT R13, R13, 0x80000000, RZ, 0xc0, !PT ;  /* 0x800000000d0d7812 */ /* 0x000fd600078ec0ff */
[----:B------:R-:W-:Y:S05]  /*1b30*/  @!P0 BRA `(.L_x_29) ;  /* 0x0000000000688947 */ /* 0x000fea0003800000 */
[CCC-:B------:R-:W-:Y:S01]  /*1b40*/  FFMA.RZ R2, R18.reuse, R14.reuse, R17.reuse ;  /* 0x0000000e12027223 */ /* 0x1c0fe2000000c011 */
[C---:B------:R-:W-:Y:S02]  /*1b50*/  VIADD R12, R15.reuse, 0x20 ;  /* 0x000000200f0c7836 */ /* 0x040fe40000000000 */
[-CC-:B------:R-:W-:Y:S01]  /*1b60*/  FFMA.RM R3, R18, R14.reuse, R17.reuse ;  /* 0x0000000e12037223 */ /* 0x180fe20000004011 */
[C---:B------:R-:W-:Y:S02]  /*1b70*/  ISETP.NE.AND P2, PT, R15.reuse, RZ, PT ;  /* 0x000000ff0f00720c */ /* 0x040fe40003f45270 */
[----:B------:R-:W-:Y:S01]  /*1b80*/  LOP3.LUT R11, R2, 0x7fffff, RZ, 0xc0, !PT ;  /* 0x007fffff020b7812 */ /* 0x000fe200078ec0ff */
[----:B------:R-:W-:Y:S01]  /*1b90*/  FFMA.RP R2, R18, R14, R17 ;  /* 0x0000000e12027223 */ /* 0x000fe20000008011 */
[----:B------:R-:W-:Y:S01]  /*1ba0*/  IMAD.MOV R14, RZ, RZ, -R15 ;  /* 0x000000ffff0e7224 */ /* 0x000fe200078e0a0f */
[----:B------:R-:W-:Y:S02]  /*1bb0*/  ISETP.NE.AND P1, PT, R15, RZ, PT ;  /* 0x000000ff0f00720c */ /* 0x000fe40003f25270 */
[----:B------:R-:W-:-:S02]  /*1bc0*/  LOP3.LUT R11, R11, 0x800000, RZ, 0xfc, !PT ;  /* 0x008000000b0b7812 */ /* 0x000fc400078efcff */
[----:B------:R-:W-:Y:S02]  /*1bd0*/  FSETP.NEU.FTZ.AND P0, PT, R2, R3, PT ;  /* 0x000000030200720b */ /* 0x000fe40003f1d000 */
[----:B------:R-:W-:Y:S02]  /*1be0*/  SHF.L.U32 R12, R11, R12, RZ ;  /* 0x0000000c0b0c7219 */ /* 0x000fe400000006ff */
[----:B------:R-:W-:Y:S02]  /*1bf0*/  SEL R2, R14, RZ, P2 ;  /* 0x000000ff0e027207 */ /* 0x000fe40001000000 */
[----:B------:R-:W-:Y:S02]  /*1c00*/  ISETP.NE.AND P1, PT, R12, RZ, P1 ;  /* 0x000000ff0c00720c */ /* 0x000fe40000f25270 */
[----:B------:R-:W-:Y:S02]  /*1c10*/  SHF.R.U32.HI R2, RZ, R2, R11 ;  /* 0x00000002ff027219 */ /* 0x000fe4000001160b */
[----:B------:R-:W-:-:S02]  /*1c20*/  PLOP3.LUT P0, PT, P0, P1, PT, 0xf8, 0x8f ;  /* 0x00000000008f781c */ /* 0x000fc40000703f70 */
[----:B------:R-:W-:Y:S02]  /*1c30*/  SHF.R.U32.HI R12, RZ, 0x1, R2 ;  /* 0x00000001ff0c7819 */ /* 0x000fe40000011602 */
[----:B------:R-:W-:-:S04]  /*1c40*/  SEL R3, RZ, 0x1, !P0 ;  /* 0x00000001ff037807 */ /* 0x000fc80004000000 */
[----:B------:R-:W-:-:S04]  /*1c50*/  LOP3.LUT R3, R3, 0x1, R12, 0xf8, !PT ;  /* 0x0000000103037812 */ /* 0x000fc800078ef80c */
[----:B------:R-:W-:-:S05]  /*1c60*/  LOP3.LUT R3, R3, R2, RZ, 0xc0, !PT ;  /* 0x0000000203037212 */ /* 0x000fca00078ec0ff */
[----:B------:R-:W-:-:S05]  /*1c70*/  IMAD.IADD R12, R12, 0x1, R3 ;  /* 0x000000010c0c7824 */ /* 0x000fca00078e0203 */
[----:B------:R-:W-:Y:S01]  /*1c80*/  LOP3.LUT R13, R12, R13, RZ, 0xfc, !PT ;  /* 0x0000000d0c0d7212 */ /* 0x000fe200078efcff */
[----:B------:R-:W-:Y:S06]  /*1c90*/  BRA `(.L_x_29) ;  /* 0x0000000000107947 */ /* 0x000fec0003800000 */
.L_x_28:
[----:B------:R-:W-:-:S04]  /*1ca0*/  LOP3.LUT R13, R13, 0x80000000, RZ, 0xc0, !PT ;  /* 0x800000000d0d7812 */ /* 0x000fc800078ec0ff */
[----:B------:R-:W-:Y:S01]  /*1cb0*/  LOP3.LUT R13, R13, 0x7f800000, RZ, 0xfc, !PT ;  /* 0x7f8000000d0d7812 */ /* 0x000fe200078efcff */
[----:B------:R-:W-:Y:S06]  /*1cc0*/  BRA `(.L_x_29) ;  /* 0x0000000000047947 */ /* 0x000fec0003800000 */
.L_x_27:
[----:B------:R-:W-:-:S07]  /*1cd0*/  IMAD R13, R12, 0x800000, R13 ;  /* 0x008000000c0d7824 */ /* 0x000fce00078e020d */
.L_x_29:
[----:B------:R-:W-:Y:S05]  /*1ce0*/  BSYNC.RECONVERGENT B2 ;  /* 0x0000000000027941 */ /* 0x000fea0003800200 */
.L_x_26:
[----:B------:R-:W-:Y:S05]  /*1cf0*/  BRA `(.L_x_30) ;  /* 0x0000000000207947 */ /* 0x000fea0003800000 */
.L_x_25:
[----:B------:R-:W-:-:S04]  /*1d00*/  LOP3.LUT R2, R3, 0x80000000, R2, 0x48, !PT ;  /* 0x8000000003027812 */ /* 0x000fc800078e4802 */
[----:B------:R-:W-:Y:S01]  /*1d10*/  LOP3.LUT R13, R2, 0x7f800000, RZ, 0xfc, !PT ;  /* 0x7f800000020d7812 */ /* 0x000fe200078efcff */
[----:B------:R-:W-:Y:S06]  /*1d20*/  BRA `(.L_x_30) ;  /* 0x0000000000147947 */ /* 0x000fec0003800000 */
.L_x_24:
[----:B------:R-:W-:Y:S01]  /*1d30*/  LOP3.LUT R13, R3, 0x80000000, R2, 0x48, !PT ;  /* 0x80000000030d7812 */ /* 0x000fe200078e4802 */
[----:B------:R-:W-:Y:S06]  /*1d40*/  BRA `(.L_x_30) ;  /* 0x00000000000c7947 */ /* 0x000fec0003800000 */
.L_x_23:
[----:B------:R-:W0:Y:S01]  /*1d50*/  MUFU.RSQ R13, -QNAN ;  /* 0xffc00000000d7908 */ /* 0x000e220000001400 */
[----:B------:R-:W-:Y:S05]  /*1d60*/  BRA `(.L_x_30) ;  /* 0x0000000000047947 */ /* 0x000fea0003800000 */
.L_x_22:
[----:B------:R-:W-:-:S07]  /*1d70*/  FADD.FTZ R13, R2, R3 ;  /* 0x00000003020d7221 */ /* 0x000fce0000010000 */
.L_x_30:
[----:B------:R-:W-:Y:S05]  /*1d80*/  BSYNC.RECONVERGENT B1 ;  /* 0x0000000000017941 */ /* 0x000fea0003800200 */
.L_x_20:
[----:B------:R-:W-:-:S04]  /*1d90*/  IMAD.MOV.U32 R11, RZ, RZ, 0x0 ;  /* 0x00000000ff0b7424 */ /* 0x000fc800078e00ff */
[----:B0-----:R-:W-:Y:S05]  /*1da0*/  RET.REL.NODEC R10 `(_Z20heatConductionKernelPffffffii) ;  /* 0xffffffe00a947950 */ /* 0x001fea0003c3ffff */
        .type           $_Z20heatConductionKernelPffffffii$__internal_trig_reduction_slowpathd,@function
        .size           $_Z20heatConductionKernelPffffffii$__internal_trig_reduction_slowpathd,(.L_x_41 - $_Z20heatConductionKernelPffffffii$__internal_trig_reduction_slowpathd)
$_Z20heatConductionKernelPffffffii$__internal_trig_reduction_slowpathd:
[--C-:B------:R-:W-:Y:S01]  /*1db0*/  SHF.R.U32.HI R14, RZ, 0x14, R9.reuse ;  /* 0x00000014ff0e7819 */ /* 0x100fe20000011609 */
[----:B------:R-:W-:Y:S02]  /*1dc0*/  IMAD.MOV.U32 R26, RZ, RZ, R4 ;  /* 0x000000ffff1a7224 */ /* 0x000fe400078e0004 */
[----:B------:R-:W-:Y:S01]  /*1dd0*/  IMAD.MOV.U32 R27, RZ, RZ, R9 ;  /* 0x000000ffff1b7224 */ /* 0x000fe200078e0009 */
[----:B------:R-:W-:Y:S01]  /*1de0*/  LOP3.LUT R5, R14, 0x7ff, RZ, 0xc0, !PT ;  /* 0x000007ff0e057812 */ /* 0x000fe200078ec0ff */
[----:B------:R-:W-:-:S03]  /*1df0*/  IMAD.MOV.U32 R4, RZ, RZ, RZ ;  /* 0x000000ffff047224 */ /* 0x000fc600078e00ff */
[----:B------:R-:W-:-:S13]  /*1e00*/  ISETP.NE.AND P0, PT, R5, 0x7ff, PT ;  /* 0x000007ff0500780c */ /* 0x000fda0003f05270 */
[----:B------:R-:W-:Y:S05]  /*1e10*/  @!P0 BRA `(.L_x_31) ;  /* 0x0000000800488947 */ /* 0x000fea0003800000 */
[----:B------:R-:W-:Y:S01]  /*1e20*/  VIADD R4, R5, 0xfffffc00 ;  /* 0xfffffc0005047836 */ /* 0x000fe20000000000 */
[----:B------:R-:W-:Y:S01]  /*1e30*/  BSSY.RECONVERGENT B1, `(.L_x_32) ;  /* 0x000002f000017945 */ /* 0x000fe20003800200 */
[----:B------:R-:W-:-:S03]  /*1e40*/  CS2R R10, SRZ ;  /* 0x00000000000a7805 */ /* 0x000fc6000001ff00 */
[----:B------:R-:W-:Y:S02]  /*1e50*/  SHF.R.U32.HI R25, RZ, 0x6, R4 ;  /* 0x00000006ff197819 */ /* 0x000fe40000011604 */
[----:B------:R-:W-:Y:S02]  /*1e60*/  ISETP.GE.U32.AND P0, PT, R4, 0x80, PT ;  /* 0x000000800400780c */ /* 0x000fe40003f06070 */
[C---:B------:R-:W-:Y:S02]  /*1e70*/  IADD3 R6, PT, PT, -R25.reuse, 0x13, RZ ;  /* 0x0000001319067810 */ /* 0x040fe40007ffe1ff */
[----:B------:R-:W-:Y:S02]  /*1e80*/  IADD3 R7, PT, PT, -R25, 0xf, RZ ;  /* 0x0000000f19077810 */ /* 0x000fe40007ffe1ff */
[----:B------:R-:W-:-:S04]  /*1e90*/  SEL R6, R6, 0x12, P0 ;  /* 0x0000001206067807 */ /* 0x000fc80000000000 */
[----:B------:R-:W-:-:S13]  /*1ea0*/  ISETP.GE.AND P0, PT, R7, R6, PT ;  /* 0x000000060700720c */ /* 0x000fda0003f06270 */
[----:B------:R-:W-:Y:S05]  /*1eb0*/  @P0 BRA `(.L_x_33) ;  /* 0x0000000000980947 */ /* 0x000fea0003800000 */
[----:B------:R-:W0:Y:S01]  /*1ec0*/  LDC.64 R12, c[0x0][0x358] ;  /* 0x0000d600ff0c7b82 */ /* 0x000e220000000a00 */
[C---:B------:R-:W-:Y:S01]  /*1ed0*/  SHF.L.U64.HI R27, R26.reuse, 0xb, R27 ;  /* 0x0000000b1a1b7819 */ /* 0x040fe2000001021b */
[----:B------:R-:W-:Y:S01]  /*1ee0*/  BSSY.RECONVERGENT B2, `(.L_x_34) ;  /* 0x0000022000027945 */ /* 0x000fe20003800200 */
[----:B------:R-:W-:Y:S01]  /*1ef0*/  IMAD.SHL.U32 R15, R26, 0x800, RZ ;  /* 0x000008001a0f7824 */ /* 0x000fe200078e00ff */
[----:B------:R-:W-:Y:S01]  /*1f00*/  IADD3 R24, PT, PT, RZ, -R25, -R6 ;  /* 0x80000019ff187210 */ /* 0x000fe20007ffe806 */
[----:B------:R-:W-:Y:S01]  /*1f10*/  IMAD.MOV.U32 R26, RZ, RZ, RZ ;  /* 0x000000ffff1a7224 */ /* 0x000fe200078e00ff */
[----:B------:R-:W-:Y:S02]  /*1f20*/  CS2R R10, SRZ ;  /* 0x00000000000a7805 */ /* 0x000fe4000001ff00 */
[----:B------:R-:W-:-:S07]  /*1f30*/  LOP3.LUT R27, R27, 0x80000000, RZ, 0xfc, !PT ;  /* 0x800000001b1b7812 */ /* 0x000fce00078efcff */
.L_x_35:
[----:B------:R-:W1:Y:S01]  /*1f40*/  LDC.64 R4, c[0x4][RZ] ;  /* 0x01000000ff047b82 */ /* 0x000e620000000a00 */
[----:B0-----:R-:W-:Y:S02]  /*1f50*/  R2UR UR8, R12 ;  /* 0x000000000c0872ca */ /* 0x001fe400000e0000 */
[----:B------:R-:W-:Y:S01]  /*1f60*/  R2UR UR9, R13 ;  /* 0x000000000d0972ca */ /* 0x000fe200000e0000 */
[----:B-1----:R-:W-:-:S12]  /*1f70*/  IMAD.WIDE R4, R7, 0x8, R4 ;  /* 0x0000000807047825 */ /* 0x002fd800078e0204 */
[----:B------:R-:W2:Y:S01]  /*1f80*/  LDG.E.64.CONSTANT R4, desc[UR8][R4.64] ;  /* 0x0000000804047981 */ /* 0x000ea2000c1e9b00 */
[----:B------:R-:W-:Y:S02]  /*1f90*/  VIADD R24, R24, 0x1 ;  /* 0x0000000118187836 */ /* 0x000fe40000000000 */
[----:B------:R-:W-:Y:S02]  /*1fa0*/  VIADD R7, R7, 0x1 ;  /* 0x0000000107077836 */ /* 0x000fe40000000000 */
[----:B--2---:R-:W-:-:S04]  /*1fb0*/  IMAD.WIDE.U32 R10, P2, R4, R15, R10 ;  /* 0x0000000f040a7225 */ /* 0x004fc8000784000a */
[----:B------:R-:W-:Y:S02]  /*1fc0*/  IMAD R29, R4, R27, RZ ;  /* 0x0000001b041d7224 */ /* 0x000fe400078e02ff */
[CC--:B------:R-:W-:Y:S02]  /*1fd0*/  IMAD R28, R5.reuse, R15.reuse, RZ ;  /* 0x0000000f051c7224 */ /* 0x0c0fe400078e02ff */
[----:B------:R-:W-:Y:S01]  /*1fe0*/  IMAD.HI.U32 R31, R5, R15, RZ ;  /* 0x0000000f051f7227 */ /* 0x000fe200078e00ff */
[----:B------:R-:W-:-:S03]  /*1ff0*/  IADD3 R11, P0, PT, R29, R11, RZ ;  /* 0x0000000b1d0b7210 */ /* 0x000fc60007f1e0ff */
[----:B------:R-:W-:Y:S01]  /*2000*/  IMAD R29, R26, 0x8, R1 ;  /* 0x000000081a1d7824 */ /* 0x000fe200078e0201 */
[----:B------:R-:W-:Y:S01]  /*2010*/  IADD3 R11, P1, PT, R28, R11, RZ ;  /* 0x0000000b1c0b7210 */ /* 0x000fe20007f3e0ff */
[----:B------:R-:W-:-:S04]  /*2020*/  IMAD.HI.U32 R28, R4, R27, RZ ;  /* 0x0000001b041c7227 */ /* 0x000fc800078e00ff */
[----:B------:R-:W-:Y:S01]  /*2030*/  IMAD.X R4, RZ, RZ, R28, P2 ;  /* 0x000000ffff047224 */ /* 0x000fe200010e061c */
[----:B------:R0:W-:Y:S01]  /*2040*/  STL.64 [R29], R10 ;  /* 0x0000000a1d007387 */ /* 0x0001e20000100a00 */
[----:B------:R-:W-:-:S03]  /*2050*/  IMAD.HI.U32 R28, R5, R27, RZ ;  /* 0x0000001b051c7227 */ /* 0x000fc600078e00ff */
[----:B------:R-:W-:Y:S01]  /*2060*/  IADD3.X R4, P0, PT, R31, R4, RZ, P0, !PT ;  /* 0x000000041f047210 */ /* 0x000fe2000071e4ff */
[----:B------:R-:W-:Y:S02]  /*2070*/  IMAD R5, R5, R27, RZ ;  /* 0x0000001b05057224 */ /* 0x000fe400078e02ff */
[----:B------:R-:W-:-:S03]  /*2080*/  VIADD R26, R26, 0x1 ;  /* 0x000000011a1a7836 */ /* 0x000fc60000000000 */
[----:B------:R-:W-:Y:S01]  /*2090*/  IADD3.X R5, P1, PT, R5, R4, RZ, P1, !PT ;  /* 0x0000000405057210 */ /* 0x000fe20000f3e4ff */
[----:B------:R-:W-:Y:S01]  /*20a0*/  IMAD.X R4, RZ, RZ, R28, P0 ;  /* 0x000000ffff047224 */ /* 0x000fe200000e061c */
[----:B------:R-:W-:-:S03]  /*20b0*/  ISETP.NE.AND P0, PT, R24, -0xf, PT ;  /* 0xfffffff11800780c */ /* 0x000fc60003f05270 */
[----:B------:R-:W-:Y:S02]  /*20c0*/  IMAD.X R4, RZ, RZ, R4, P1 ;  /* 0x000000ffff047224 */ /* 0x000fe400008e0604 */
[----:B0-----:R-:W-:Y:S02]  /*20d0*/  IMAD.MOV.U32 R10, RZ, RZ, R5 ;  /* 0x000000ffff0a7224 */ /* 0x001fe400078e0005 */
[----:B------:R-:W-:-:S06]  /*20e0*/  IMAD.MOV.U32 R11, RZ, RZ, R4 ;  /* 0x000000ffff0b7224 */ /* 0x000fcc00078e0004 */
[----:B------:R-:W-:Y:S05]  /*20f0*/  @P0 BRA `(.L_x_35) ;  /* 0xfffffffc00900947 */ /* 0x000fea000383ffff */
[----:B------:R-:W-:Y:S05]  /*2100*/  BSYNC.RECONVERGENT B2 ;  /* 0x0000000000027941 */ /* 0x000fea0003800200 */
.L_x_34:
[----:B------:R-:W-:-:S07]  /*2110*/  IMAD.MOV.U32 R7, RZ, RZ, R6 ;  /* 0x000000ffff077224 */ /* 0x000fce00078e0006 */
.L_x_33:
[----:B------:R-:W-:Y:S05]  /*2120*/  BSYNC.RECONVERGENT B1 ;  /* 0x0000000000017941 */ /* 0x000fea0003800200 */
.L_x_32:
[----:B------:R-:W-:Y:S01]  /*2130*/  LOP3.LUT P0, R33, R14, 0x3f, RZ, 0xc0, !PT ;  /* 0x0000003f0e217812 */ /* 0x000fe2000780c0ff */
[----:B------:R-:W-:-:S04]  /*2140*/  IMAD.IADD R4, R25, 0x1, R7 ;  /* 0x0000000119047824 */ /* 0x000fc800078e0207 */
[----:B------:R-:W-:-:S05]  /*2150*/  IMAD.U32 R31, R4, 0x8, R1 ;  /* 0x00000008041f7824 */ /* 0x000fca00078e0001 */
[----:B------:R0:W-:Y:S04]  /*2160*/  STL.64 [R31+-0x78], R10 ;  /* 0xffff880a1f007387 */ /* 0x0001e80000100a00 */
[----:B------:R-:W2:Y:S04]  /*2170*/  @P0 LDL.64 R14, [R1+0x8] ;  /* 0x00000800010e0983 */ /* 0x000ea80000100a00 */
[----:B------:R-:W3:Y:S04]  /*2180*/  LDL.64 R6, [R1+0x10] ;  /* 0x0000100001067983 */ /* 0x000ee80000100a00 */
[----:B------:R-:W4:Y:S01]  /*2190*/  LDL.64 R4, [R1+0x18] ;  /* 0x0000180001047983 */ /* 0x000f220000100a00 */
[----:B------:R-:W-:Y:S01]  /*21a0*/  @P0 LOP3.LUT R12, R33, 0x3f, RZ, 0x3c, !PT ;  /* 0x0000003f210c0812 */ /* 0x000fe200078e3cff */
[----:B------:R-:W-:Y:S01]  /*21b0*/  BSSY.RECONVERGENT B1, `(.L_x_36) ;  /* 0x0000034000017945 */ /* 0x000fe20003800200 */
[----:B--2---:R-:W-:-:S02]  /*21c0*/  @P0 SHF.R.U64 R13, R14, 0x1, R15 ;  /* 0x000000010e0d0819 */ /* 0x004fc4000000120f */
[----:B------:R-:W-:Y:S02]  /*21d0*/  @P0 SHF.R.U32.HI R15, RZ, 0x1, R15 ;  /* 0x00000001ff0f0819 */ /* 0x000fe4000001160f */
[CC--:B---3--:R-:W-:Y:S02]  /*21e0*/  @P0 SHF.L.U32 R25, R6.reuse, R33.reuse, RZ ;  /* 0x0000002106190219 */ /* 0x0c8fe400000006ff */
[----:B0-----:R-:W-:Y:S02]  /*21f0*/  @P0 SHF.R.U64 R10, R13, R12, R15 ;  /* 0x0000000c0d0a0219 */ /* 0x001fe4000000120f */
[--C-:B------:R-:W-:Y:S02]  /*2200*/  @P0 SHF.R.U32.HI R29, RZ, 0x1, R7.reuse ;  /* 0x00000001ff1d0819 */ /* 0x100fe40000011607 */
[C-C-:B------:R-:W-:Y:S02]  /*2210*/  @P0 SHF.R.U64 R27, R6.reuse, 0x1, R7.reuse ;  /* 0x00000001061b0819 */ /* 0x140fe40000001207 */
[----:B------:R-:W-:-:S02]  /*2220*/  @P0 SHF.L.U64.HI R14, R6, R33, R7 ;  /* 0x00000021060e0219 */ /* 0x000fc40000010207 */
[----:B------:R-:W-:Y:S02]  /*2230*/  @P0 SHF.R.U32.HI R11, RZ, R12, R15 ;  /* 0x0000000cff0b0219 */ /* 0x000fe4000001160f */
[----:B------:R-:W-:Y:S02]  /*2240*/  @P0 LOP3.LUT R6, R25, R10, RZ, 0xfc, !PT ;  /* 0x0000000a19060212 */ /* 0x000fe400078efcff */
[----:B----4-:R-:W-:Y:S02]  /*2250*/  @P0 SHF.L.U32 R13, R4, R33, RZ ;  /* 0x00000021040d0219 */ /* 0x010fe400000006ff */
[----:B------:R-:W-:Y:S02]  /*2260*/  @P0 SHF.R.U64 R24, R27, R12, R29 ;  /* 0x0000000c1b180219 */ /* 0x000fe4000000121d */
[----:B------:R-:W-:Y:S01]  /*2270*/  @P0 LOP3.LUT R7, R14, R11, RZ, 0xfc, !PT ;  /* 0x0000000b0e070212 */ /* 0x000fe200078efcff */
[----:B------:R-:W-:Y:S01]  /*2280*/  IMAD.SHL.U32 R14, R6, 0x4, RZ ;  /* 0x00000004060e7824 */ /* 0x000fe200078e00ff */
[----:B------:R-:W-:-:S02]  /*2290*/  @P0 SHF.L.U64.HI R11, R4, R33, R5 ;  /* 0x00000021040b0219 */ /* 0x000fc40000010205 */
[----:B------:R-:W-:Y:S02]  /*22a0*/  @P0 LOP3.LUT R4, R13, R24, RZ, 0xfc, !PT ;  /* 0x000000180d040212 */ /* 0x000fe400078efcff */
[----:B------:R-:W-:Y:S02]  /*22b0*/  @P0 SHF.R.U32.HI R12, RZ, R12, R29 ;  /* 0x0000000cff0c0219 */ /* 0x000fe4000001161d */
[----:B------:R-:W-:Y:S02]  /*22c0*/  SHF.L.U64.HI R15, R6, 0x2, R7 ;  /* 0x00000002060f7819 */ /* 0x000fe40000010207 */
[----:B------:R-:W-:Y:S02]  /*22d0*/  SHF.L.W.U32.HI R6, R7, 0x2, R4 ;  /* 0x0000000207067819 */ /* 0x000fe40000010e04 */
[----:B------:R-:W-:Y:S02]  /*22e0*/  @P0 LOP3.LUT R5, R11, R12, RZ, 0xfc, !PT ;  /* 0x0000000c0b050212 */ /* 0x000fe400078efcff */
[----:B------:R-:W-:-:S02]  /*22f0*/  IADD3 RZ, P0, PT, RZ, -R14, RZ ;  /* 0x8000000effff7210 */ /* 0x000fc40007f1e0ff */
[----:B------:R-:W-:Y:S02]  /*2300*/  LOP3.LUT R7, RZ, R15, RZ, 0x33, !PT ;  /* 0x0000000fff077212 */ /* 0x000fe400078e33ff */
[----:B------:R-:W-:Y:S02]  /*2310*/  SHF.L.W.U32.HI R4, R4, 0x2, R5 ;  /* 0x0000000204047819 */ /* 0x000fe40000010e05 */
[----:B------:R-:W-:Y:S02]  /*2320*/  LOP3.LUT R11, RZ, R6, RZ, 0x33, !PT ;  /* 0x00000006ff0b7212 */ /* 0x000fe400078e33ff */
[----:B------:R-:W-:Y:S02]  /*2330*/  IADD3.X R10, P0, PT, RZ, R7, RZ, P0, !PT ;  /* 0x00000007ff0a7210 */ /* 0x000fe4000071e4ff */
[----:B------:R-:W-:Y:S02]  /*2340*/  LOP3.LUT R7, RZ, R4, RZ, 0x33, !PT ;  /* 0x00000004ff077212 */ /* 0x000fe400078e33ff */
[----:B------:R-:W-:-:S02]  /*2350*/  IADD3.X R11, P1, PT, RZ, R11, RZ, P0, !PT ;  /* 0x0000000bff0b7210 */ /* 0x000fc4000073e4ff */
[----:B------:R-:W-:-:S03]  /*2360*/  ISETP.GT.U32.AND P2, PT, R6, -0x1, PT ;  /* 0xffffffff0600780c */ /* 0x000fc60003f44070 */
[----:B------:R-:W-:Y:S01]  /*2370*/  IMAD.X R7, RZ, RZ, R7, P1 ;  /* 0x000000ffff077224 */ /* 0x000fe200008e0607 */
[----:B------:R-:W-:-:S04]  /*2380*/  ISETP.GT.AND.EX P0, PT, R4, -0x1, PT, P2 ;  /* 0xffffffff0400780c */ /* 0x000fc80003f04320 */
[----:B------:R-:W-:Y:S02]  /*2390*/  SEL R7, R4, R7, P0 ;  /* 0x0000000704077207 */ /* 0x000fe40000000000 */
[----:B------:R-:W-:Y:S02]  /*23a0*/  SEL R13, R6, R11, P0 ;  /* 0x0000000b060d7207 */ /* 0x000fe40000000000 */
[----:B------:R-:W-:Y:S02]  /*23b0*/  ISETP.NE.U32.AND P1, PT, R7, RZ, PT ;  /* 0x000000ff0700720c */ /* 0x000fe40003f25070 */
[----:B------:R-:W-:Y:S02]  /*23c0*/  SEL R15, R15, R10, P0 ;  /* 0x0000000a0f0f7207 */ /* 0x000fe40000000000 */
[----:B------:R-:W-:Y:S01]  /*23d0*/  SEL R11, R13, R7, !P1 ;  /* 0x000000070d0b7207 */ /* 0x000fe20004800000 */
[----:B------:R-:W-:-:S05]  /*23e0*/  @!P0 IMAD.MOV R14, RZ, RZ, -R14 ;  /* 0x000000ffff0e8224 */ /* 0x000fca00078e0a0e */
[----:B------:R-:W0:Y:S02]  /*23f0*/  FLO.U32 R11, R11 ;  /* 0x0000000b000b7300 */ /* 0x000e2400000e0000 */
[C---:B0-----:R-:W-:Y:S02]  /*2400*/  IADD3 R12, PT, PT, -R11.reuse, 0x1f, RZ ;  /* 0x0000001f0b0c7810 */ /* 0x041fe40007ffe1ff */
[----:B------:R-:W-:-:S03]  /*2410*/  IADD3 R6, PT, PT, -R11, 0x3f, RZ ;  /* 0x0000003f0b067810 */ /* 0x000fc60007ffe1ff */
[----:B------:R-:W-:-:S05]  /*2420*/  @P1 IMAD.MOV R6, RZ, RZ, R12 ;  /* 0x000000ffff061224 */ /* 0x000fca00078e020c */
[----:B------:R-:W-:-:S13]  /*2430*/  ISETP.NE.AND P1, PT, R6, RZ, PT ;  /* 0x000000ff0600720c */ /* 0x000fda0003f25270 */
[----:B------:R-:W-:Y:S05]  /*2440*/  @!P1 BRA `(.L_x_37) ;  /* 0x0000000000289947 */ /* 0x000fea0003800000 */
[--C-:B------:R-:W-:Y:S02]  /*2450*/  SHF.R.U64 R12, R14, 0x1, R15.reuse ;  /* 0x000000010e0c7819 */ /* 0x100fe4000000120f */
[C---:B------:R-:W-:Y:S02]  /*2460*/  LOP3.LUT R10, R6.reuse, 0x3f, RZ, 0xc0, !PT ;  /* 0x0000003f060a7812 */ /* 0x040fe400078ec0ff */
[----:B------:R-:W-:Y:S02]  /*2470*/  SHF.R.U32.HI R14, RZ, 0x1, R15 ;  /* 0x00000001ff0e7819 */ /* 0x000fe4000001160f */
[----:B------:R-:W-:Y:S02]  /*2480*/  LOP3.LUT R11, R6, 0x3f, RZ, 0xc, !PT ;  /* 0x0000003f060b7812 */ /* 0x000fe400078e0cff */
[CC--:B------:R-:W-:Y:S02]  /*2490*/  SHF.L.U64.HI R24, R13.reuse, R10.reuse, R7 ;  /* 0x0000000a0d187219 */ /* 0x0c0fe40000010207 */
[----:B------:R-:W-:-:S02]  /*24a0*/  SHF.L.U32 R10, R13, R10, RZ ;  /* 0x0000000a0d0a7219 */ /* 0x000fc400000006ff */
[-CC-:B------:R-:W-:Y:S02]  /*24b0*/  SHF.R.U64 R7, R12, R11.reuse, R14.reuse ;  /* 0x0000000b0c077219 */ /* 0x180fe4000000120e */
[----:B------:R-:W-:Y:S02]  /*24c0*/  SHF.R.U32.HI R11, RZ, R11, R14 ;  /* 0x0000000bff0b7219 */ /* 0x000fe4000001160e */
[----:B------:R-:W-:Y:S02]  /*24d0*/  LOP3.LUT R13, R10, R7, RZ, 0xfc, !PT ;  /* 0x000000070a0d7212 */ /* 0x000fe400078efcff */
[----:B------:R-:W-:-:S07]  /*24e0*/  LOP3.LUT R7, R24, R11, RZ, 0xfc, !PT ;  /* 0x0000000b18077212 */ /* 0x000fce00078efcff */
.L_x_37:
[----:B------:R-:W-:Y:S05]  /*24f0*/  BSYNC.RECONVERGENT B1 ;  /* 0x0000000000017941 */ /* 0x000fea0003800200 */
.L_x_36:
[----:B------:R-:W-:-:S04]  /*2500*/  IMAD.WIDE.U32 R14, R13, 0x2168c235, RZ ;  /* 0x2168c2350d0e7825 */ /* 0x000fc800078e00ff */
[----:B------:R-:W-:Y:S01]  /*2510*/  IMAD.MOV.U32 R10, RZ, RZ, R15 ;  /* 0x000000ffff0a7224 */ /* 0x000fe200078e000f */
[----:B------:R-:W-:Y:S01]  /*2520*/  IADD3 RZ, P1, PT, R14, R14, RZ ;  /* 0x0000000e0eff7210 */ /* 0x000fe20007f3e0ff */
[----:B------:R-:W-:Y:S02]  /*2530*/  IMAD.MOV.U32 R11, RZ, RZ, RZ ;  /* 0x000000ffff0b7224 */ /* 0x000fe400078e00ff */
[----:B------:R-:W-:-:S04]  /*2540*/  IMAD.HI.U32 R12, R7, -0x36f0255e, RZ ;  /* 0xc90fdaa2070c7827 */ /* 0x000fc800078e00ff */
[----:B------:R-:W-:-:S04]  /*2550*/  IMAD.WIDE.U32 R10, R13, -0x36f0255e, R10 ;  /* 0xc90fdaa20d0a7825 */ /* 0x000fc800078e000a */
[C---:B------:R-:W-:Y:S02]  /*2560*/  IMAD R13, R7.reuse, -0x36f0255e, RZ ;  /* 0xc90fdaa2070d7824 */ /* 0x040fe400078e02ff */
[----:B------:R-:W-:-:S04]  /*2570*/  IMAD.WIDE.U32 R10, P2, R7, 0x2168c235, R10 ;  /* 0x2168c235070a7825 */ /* 0x000fc8000784000a */
[----:B------:R-:W-:Y:S01]  /*2580*/  IMAD.X R7, RZ, RZ, R12, P2 ;  /* 0x000000ffff077224 */ /* 0x000fe200010e060c */
[----:B------:R-:W-:Y:S02]  /*2590*/  IADD3 R11, P2, PT, R13, R11, RZ ;  /* 0x0000000b0d0b7210 */ /* 0x000fe40007f5e0ff */
[----:B------:R-:W-:Y:S02]  /*25a0*/  IADD3.X RZ, P1, PT, R10, R10, RZ, P1, !PT ;  /* 0x0000000a0aff7210 */ /* 0x000fe40000f3e4ff */
[C---:B------:R-:W-:Y:S01]  /*25b0*/  ISETP.GT.U32.AND P3, PT, R11.reuse, RZ, PT ;  /* 0x000000ff0b00720c */ /* 0x040fe20003f64070 */
[----:B------:R-:W-:Y:S01]  /*25c0*/  IMAD.X R7, RZ, RZ, R7, P2 ;  /* 0x000000ffff077224 */ /* 0x000fe200010e0607 */
[----:B------:R-:W-:-:S04]  /*25d0*/  IADD3.X R10, P2, PT, R11, R11, RZ, P1, !PT ;  /* 0x0000000b0b0a7210 */ /* 0x000fc80000f5e4ff */
[C---:B------:R-:W-:Y:S01]  /*25e0*/  ISETP.GT.AND.EX P1, PT, R7.reuse, RZ, PT, P3 ;  /* 0x000000ff0700720c */ /* 0x040fe20003f24330 */
[----:B------:R-:W-:-:S03]  /*25f0*/  IMAD.X R12, R7, 0x1, R7, P2 ;  /* 0x00000001070c7824 */ /* 0x000fc600010e0607 */
[----:B------:R-:W-:Y:S02]  /*2600*/  SEL R10, R10, R11, P1 ;  /* 0x0000000b0a0a7207 */ /* 0x000fe40000800000 */
[----:B------:R-:W-:Y:S02]  /*2610*/  SEL R12, R12, R7, P1 ;  /* 0x000000070c0c7207 */ /* 0x000fe40000800000 */
[----:B------:R-:W-:Y:S02]  /*2620*/  IADD3 R7, P2, PT, R10, 0x1, RZ ;  /* 0x000000010a077810 */ /* 0x000fe40007f5e0ff */
[----:B------:R-:W-:Y:S02]  /*2630*/  SEL R11, RZ, 0xffffffff, !P1 ;  /* 0xffffffffff0b7807 */ /* 0x000fe40004800000 */
[----:B------:R-:W-:Y:S01]  /*2640*/  LOP3.LUT P1, R9, R9, 0x80000000, RZ, 0xc0, !PT ;  /* 0x8000000009097812 */ /* 0x000fe2000782c0ff */
[----:B------:R-:W-:Y:S02]  /*2650*/  IMAD.X R10, RZ, RZ, R12, P2 ;  /* 0x000000ffff0a7224 */ /* 0x000fe400010e060c */
[----:B------:R-:W-:Y:S01]  /*2660*/  IMAD.IADD R6, R11, 0x1, -R6 ;  /* 0x000000010b067824 */ /* 0x000fe200078e0a06 */
[----:B------:R-:W-:-:S02]  /*2670*/  SHF.R.U32.HI R11, RZ, 0x1e, R5 ;  /* 0x0000001eff0b7819 */ /* 0x000fc40000011605 */
[----:B------:R-:W-:Y:S01]  /*2680*/  SHF.R.U64 R7, R7, 0xa, R10 ;  /* 0x0000000a07077819 */ /* 0x000fe2000000120a */
[----:B------:R-:W-:Y:S01]  /*2690*/  IMAD.SHL.U32 R6, R6, 0x100000, RZ ;  /* 0x0010000006067824 */ /* 0x000fe200078e00ff */
[----:B------:R-:W-:Y:S02]  /*26a0*/  LEA.HI R4, R4, R11, RZ, 0x1 ;  /* 0x0000000b04047211 */ /* 0x000fe400078f08ff */
[----:B------:R-:W-:Y:S02]  /*26b0*/  IADD3 R7, P2, PT, R7, 0x1, RZ ;  /* 0x0000000107077810 */ /* 0x000fe40007f5e0ff */
[----:B------:R-:W-:Y:S01]  /*26c0*/  @!P0 LOP3.LUT R9, R9, 0x80000000, RZ, 0x3c, !PT ;  /* 0x8000000009098812 */ /* 0x000fe200078e3cff */
[----:B------:R-:W-:Y:S01]  /*26d0*/  @P1 IMAD.MOV R4, RZ, RZ, -R4 ;  /* 0x000000ffff041224 */ /* 0x000fe200078e0a04 */
[----:B------:R-:W-:-:S04]  /*26e0*/  LEA.HI.X R10, R10, RZ, RZ, 0x16, P2 ;  /* 0x000000ff0a0a7211 */ /* 0x000fc800010fb4ff */
[--C-:B------:R-:W-:Y:S02]  /*26f0*/  SHF.R.U64 R7, R7, 0x1, R10.reuse ;  /* 0x0000000107077819 */ /* 0x100fe4000000120a */
[----:B------:R-:W-:Y:S02]  /*2700*/  SHF.R.U32.HI R5, RZ, 0x1, R10 ;  /* 0x00000001ff057819 */ /* 0x000fe4000001160a */
[----:B------:R-:W-:-:S04]  /*2710*/  IADD3 R26, P2, P3, RZ, RZ, R7 ;  /* 0x000000ffff1a7210 */ /* 0x000fc80007b5e007 */
[----:B------:R-:W-:-:S04]  /*2720*/  IADD3.X R6, PT, PT, R6, 0x3fe00000, R5, P2, P3 ;  /* 0x3fe0000006067810 */ /* 0x000fc800017e6405 */
[----:B------:R-:W-:-:S07]  /*2730*/  LOP3.LUT R27, R6, R9, RZ, 0xfc, !PT ;  /* 0x00000009061b7212 */ /* 0x000fce00078efcff */
.L_x_31:
[----:B------:R-:W-:-:S04]  /*2740*/  IMAD.MOV.U32 R9, RZ, RZ, 0x0 ;  /* 0x00000000ff097424 */ /* 0x000fc800078e00ff */
[----:B------:R-:W-:Y:S05]  /*2750*/  RET.REL.NODEC R8 `(_Z20heatConductionKernelPffffffii) ;  /* 0xffffffd808287950 */ /* 0x000fea0003c3ffff */
.L_x_38:
[----:B------:R-:W-:-:S00]  /*2760*/  BRA `(.L_x_38) ;  /* 0xfffffffc00fc7947 */ /* 0x000fc0000383ffff */
[----:B------:R-:W-:-:S00]  /*2770*/  NOP ;  /* 0x0000000000007918 */ /* 0x000fc00000000000 */
        /* <DEDUP_REMOVED lines=8> */
.L_x_41:


//--------------------- .nv.global.init           --------------------------
	.section	.nv.global.init,"aw",@progbits
	.align	16
.nv.global.init:
	.type		__cudart_sin_cos_coeffs,@object
	.size		__cudart_sin_cos_coeffs,(__cudart_i2opi_d - __cudart_sin_cos_coeffs)
__cudart_sin_cos_coeffs:
        /*0000*/ 	.byte	0x46, 0xd2, 0xb0, 0x2c, 0xf1, 0xe5, 0x5a, 0xbe, 0x92, 0xe3, 0xac, 0x69, 0xe3, 0x1d, 0xc7, 0x3e
        /*0010*/ 	.byte	0xa1, 0x62, 0xdb, 0x19, 0xa0, 0x01, 0x2a, 0xbf, 0x18, 0x08, 0x11, 0x11, 0x11, 0x11, 0x81, 0x3f
        /*0020*/ 	.byte	0x54, 0x55, 0x55, 0x55, 0x55, 0x55, 0xc5, 0xbf, 0x00, 0x00, 0x00, 0x00, 0x00, 0x00, 0x00, 0x00
        /*0030*/ 	.byte	0x00, 0x00, 0x00, 0x00, 0x00, 0x00, 0x00, 0x00, 0x64, 0x81, 0xfd, 0x20, 0x83, 0xff, 0xa8, 0xbd
        /*0040*/ 	.byte	0x28, 0x85, 0xef, 0xc1, 0xa7, 0xee, 0x21, 0x3e, 0xd9, 0xe6, 0x06, 0x8e, 0x4f, 0x7e, 0x92, 0xbe
        /*0050*/ 	.byte	0xe9, 0xbc, 0xdd, 0x19, 0xa0, 0x01, 0xfa, 0x3e, 0x47, 0x5d, 0xc1, 0x16, 0x6c, 0xc1, 0x56, 0xbf
        /*0060*/ 	.byte	0x51, 0x55, 0x55, 0x55, 0x55, 0x55, 0xa5, 0x3f, 0x00, 0x00, 0x00, 0x00, 0x00, 0x00, 0xe0, 0xbf
        /*0070*/ 	.byte	0x00, 0x00, 0x00, 0x00, 0x00, 0x00, 0xf0, 0x3f, 0x00, 0x00, 0x00, 0x00, 0x00, 0x00, 0x00, 0x00
	.type		__cudart_i2opi_d,@object
	.size		__cudart_i2opi_d,(.L_0 - __cudart_i2opi_d)
__cudart_i2opi_d:
        /* <DEDUP_REMOVED lines=9> */
.L_0:


//--------------------- .nv.shared.reserved.0     --------------------------
	.section	.nv.shared.reserved.0,"aw",@nobits
	.weak		__nv_reservedSMEM_offset_0_alias
	.size		__nv_reservedSMEM_offset_0_alias, 0, 64
	.other		__nv_reservedSMEM_offset_0_alias,@"STO_CUDA_RESERVED_SHARED STV_DEFAULT"
__nv_reservedSMEM_offset_0_alias:
	.zero		0
	.zero		64


//--------------------- .nv.constant0._Z20heatConductionKernelPffffffii --------------------------
	.section	.nv.constant0._Z20heatConductionKernelPffffffii,"a",@progbits
	.sectionflags	@""
	.align	4
.nv.constant0._Z20heatConductionKernelPffffffii:
	.zero		932


//--------------------- SYMBOLS --------------------------

	.type		.nv.reservedSmem.offset0,@object
	.size		.nv.reservedSmem.offset0,0x4
